//
// Generated by NVIDIA NVVM Compiler
//
// Compiler Build ID: CL-36424714
// Cuda compilation tools, release 13.0, V13.0.88
// Based on NVVM 20.0.0
//

.version 9.0
.target sm_100
.address_size 64

	// .globl	_Z10BFSKernel1mPjS_S_S_S_S_
.global .align 4 .u32 Mterminate;
.global .align 4 .u32 numActiveThreads;
.global .align 8 .u64 range;
.global .align 8 .u64 pivot;
// _ZZ10uniformAddPjS_iiiE3uni has been demoted
.extern .shared .align 16 .b8 s_data[];

.visible .entry _Z10BFSKernel1mPjS_S_S_S_S_(
	.param .u64 _Z10BFSKernel1mPjS_S_S_S_S__param_0,
	.param .u64 .ptr .align 1 _Z10BFSKernel1mPjS_S_S_S_S__param_1,
	.param .u64 .ptr .align 1 _Z10BFSKernel1mPjS_S_S_S_S__param_2,
	.param .u64 .ptr .align 1 _Z10BFSKernel1mPjS_S_S_S_S__param_3,
	.param .u64 .ptr .align 1 _Z10BFSKernel1mPjS_S_S_S_S__param_4,
	.param .u64 .ptr .align 1 _Z10BFSKernel1mPjS_S_S_S_S__param_5,
	.param .u64 .ptr .align 1 _Z10BFSKernel1mPjS_S_S_S_S__param_6
)
{
	.reg .pred 	%p<6>;
	.reg .b32 	%r<24>;
	.reg .b64 	%rd<37>;

	ld.param.u64 	%rd9, [_Z10BFSKernel1mPjS_S_S_S_S__param_1];
	ld.param.u64 	%rd10, [_Z10BFSKernel1mPjS_S_S_S_S__param_2];
	ld.param.u64 	%rd11, [_Z10BFSKernel1mPjS_S_S_S_S__param_3];
	ld.param.u64 	%rd12, [_Z10BFSKernel1mPjS_S_S_S_S__param_4];
	ld.param.u64 	%rd13, [_Z10BFSKernel1mPjS_S_S_S_S__param_5];
	ld.param.u64 	%rd14, [_Z10BFSKernel1mPjS_S_S_S_S__param_6];
	mov.u32 	%r11, %ctaid.x;
	shl.b32 	%r12, %r11, 8;
	mov.u32 	%r13, %tid.x;
	add.s32 	%r1, %r12, %r13;
	ld.global.u32 	%r14, [numActiveThreads];
	setp.ge.u32 	%p1, %r1, %r14;
	@%p1 bra 	$L__BB0_7;
	cvta.to.global.u64 	%rd15, %rd10;
	cvta.to.global.u64 	%rd16, %rd9;
	cvta.to.global.u64 	%rd17, %rd12;
	mul.wide.u32 	%rd18, %r1, 4;
	add.s64 	%rd19, %rd16, %rd18;
	ld.global.u32 	%r2, [%rd19];
	mul.wide.u32 	%rd20, %r2, 4;
	add.s64 	%rd21, %rd17, %rd20;
	mov.b32 	%r15, 0;
	st.global.u32 	[%rd21], %r15;
	add.s64 	%rd22, %rd15, %rd20;
	ld.global.u32 	%r22, [%rd22];
	add.s32 	%r16, %r2, 1;
	mul.wide.u32 	%rd23, %r16, 4;
	add.s64 	%rd1, %rd15, %rd23;
	ld.global.u32 	%r21, [%rd1];
	setp.ge.u32 	%p2, %r22, %r21;
	@%p2 bra 	$L__BB0_7;
	ld.global.u64 	%rd35, [range];
	cvta.to.global.u64 	%rd3, %rd11;
	cvta.to.global.u64 	%rd4, %rd13;
	cvta.to.global.u64 	%rd5, %rd14;
$L__BB0_3:
	mul.wide.u32 	%rd24, %r22, 4;
	add.s64 	%rd25, %rd3, %rd24;
	ld.global.u32 	%r7, [%rd25];
	cvta.to.global.u64 	%rd26, %rd35;
	add.s64 	%rd28, %rd26, %rd20;
	ld.global.u32 	%r17, [%rd28];
	mul.wide.u32 	%rd29, %r7, 4;
	add.s64 	%rd30, %rd26, %rd29;
	ld.global.u32 	%r18, [%rd30];
	setp.ne.s32 	%p3, %r17, %r18;
	@%p3 bra 	$L__BB0_6;
	add.s64 	%rd32, %rd4, %rd29;
	ld.global.u32 	%r19, [%rd32];
	setp.ne.s32 	%p4, %r19, 0;
	@%p4 bra 	$L__BB0_6;
	add.s64 	%rd34, %rd5, %rd29;
	mov.b32 	%r20, 1;
	st.global.u32 	[%rd34], %r20;
	ld.global.u32 	%r21, [%rd1];
	ld.global.u64 	%rd35, [range];
$L__BB0_6:
	add.s32 	%r22, %r22, 1;
	setp.lt.u32 	%p5, %r22, %r21;
	@%p5 bra 	$L__BB0_3;
$L__BB0_7:
	ret;

}
	// .globl	_Z10BFSKernel2mPjS_S_
.visible .entry _Z10BFSKernel2mPjS_S_(
	.param .u64 _Z10BFSKernel2mPjS_S__param_0,
	.param .u64 .ptr .align 1 _Z10BFSKernel2mPjS_S__param_1,
	.param .u64 .ptr .align 1 _Z10BFSKernel2mPjS_S__param_2,
	.param .u64 .ptr .align 1 _Z10BFSKernel2mPjS_S__param_3
)
{
	.reg .pred 	%p<3>;
	.reg .b32 	%r<8>;
	.reg .b64 	%rd<14>;

	ld.param.u64 	%rd6, [_Z10BFSKernel2mPjS_S__param_0];
	ld.param.u64 	%rd3, [_Z10BFSKernel2mPjS_S__param_1];
	ld.param.u64 	%rd4, [_Z10BFSKernel2mPjS_S__param_2];
	ld.param.u64 	%rd5, [_Z10BFSKernel2mPjS_S__param_3];
	mov.u32 	%r1, %ctaid.x;
	shl.b32 	%r2, %r1, 8;
	mov.u32 	%r3, %tid.x;
	add.s32 	%r4, %r2, %r3;
	cvt.s64.s32 	%rd1, %r4;
	setp.le.u64 	%p1, %rd6, %rd1;
	@%p1 bra 	$L__BB1_3;
	cvta.to.global.u64 	%rd7, %rd5;
	shl.b64 	%rd8, %rd1, 2;
	add.s64 	%rd2, %rd7, %rd8;
	ld.global.u32 	%r5, [%rd2];
	setp.eq.s32 	%p2, %r5, 0;
	@%p2 bra 	$L__BB1_3;
	cvta.to.global.u64 	%rd9, %rd3;
	add.s64 	%rd11, %rd9, %rd8;
	mov.b32 	%r6, 1;
	st.global.u32 	[%rd11], %r6;
	cvta.to.global.u64 	%rd12, %rd4;
	add.s64 	%rd13, %rd12, %rd8;
	st.global.u32 	[%rd13], %r6;
	mov.b32 	%r7, 0;
	st.global.u32 	[%rd2], %r7;
	st.global.u32 	[Mterminate], %r7;
$L__BB1_3:
	ret;

}
	// .globl	_Z10TRIMKernelmPjS_S_S_
.visible .entry _Z10TRIMKernelmPjS_S_S_(
	.param .u64 _Z10TRIMKernelmPjS_S_S__param_0,
	.param .u64 .ptr .align 1 _Z10TRIMKernelmPjS_S_S__param_1,
	.param .u64 .ptr .align 1 _Z10TRIMKernelmPjS_S_S__param_2,
	.param .u64 .ptr .align 1 _Z10TRIMKernelmPjS_S_S__param_3,
	.param .u64 .ptr .align 1 _Z10TRIMKernelmPjS_S_S__param_4
)
{
	.reg .pred 	%p<9>;
	.reg .b32 	%r<22>;
	.reg .b64 	%rd<27>;

	ld.param.u64 	%rd10, [_Z10TRIMKernelmPjS_S_S__param_0];
	ld.param.u64 	%rd6, [_Z10TRIMKernelmPjS_S_S__param_1];
	ld.param.u64 	%rd7, [_Z10TRIMKernelmPjS_S_S__param_2];
	ld.param.u64 	%rd8, [_Z10TRIMKernelmPjS_S_S__param_3];
	ld.param.u64 	%rd9, [_Z10TRIMKernelmPjS_S_S__param_4];
	mov.u32 	%r10, %ctaid.x;
	shl.b32 	%r11, %r10, 8;
	mov.u32 	%r12, %tid.x;
	add.s32 	%r13, %r11, %r12;
	cvt.s64.s32 	%rd1, %r13;
	setp.le.u64 	%p1, %rd10, %rd1;
	@%p1 bra 	$L__BB2_11;
	ld.global.u64 	%rd11, [range];
	cvta.to.global.u64 	%rd2, %rd11;
	shl.b64 	%rd12, %rd1, 2;
	add.s64 	%rd3, %rd2, %rd12;
	ld.global.u32 	%r1, [%rd3];
	setp.eq.s32 	%p2, %r1, -1;
	@%p2 bra 	$L__BB2_11;
	cvta.to.global.u64 	%rd13, %rd6;
	add.s64 	%rd15, %rd13, %rd12;
	ld.global.u32 	%r20, [%rd15];
	ld.global.u32 	%r3, [%rd15+4];
	setp.ge.u32 	%p3, %r20, %r3;
	@%p3 bra 	$L__BB2_10;
	cvta.to.global.u64 	%rd4, %rd7;
	bra.uni 	$L__BB2_5;
$L__BB2_4:
	add.s32 	%r20, %r20, 1;
	setp.ge.u32 	%p5, %r20, %r3;
	@%p5 bra 	$L__BB2_10;
$L__BB2_5:
	mul.wide.u32 	%rd16, %r20, 4;
	add.s64 	%rd17, %rd4, %rd16;
	ld.global.u32 	%r14, [%rd17];
	mul.wide.u32 	%rd18, %r14, 4;
	add.s64 	%rd19, %rd2, %rd18;
	ld.global.u32 	%r15, [%rd19];
	setp.ne.s32 	%p4, %r15, %r1;
	@%p4 bra 	$L__BB2_4;
	cvta.to.global.u64 	%rd20, %rd8;
	add.s64 	%rd22, %rd20, %rd12;
	ld.global.u32 	%r21, [%rd22];
	ld.global.u32 	%r7, [%rd22+4];
	setp.ge.u32 	%p6, %r21, %r7;
	@%p6 bra 	$L__BB2_10;
	cvta.to.global.u64 	%rd5, %rd9;
	bra.uni 	$L__BB2_9;
$L__BB2_8:
	add.s32 	%r21, %r21, 1;
	setp.ge.u32 	%p8, %r21, %r7;
	@%p8 bra 	$L__BB2_10;
$L__BB2_9:
	mul.wide.u32 	%rd23, %r21, 4;
	add.s64 	%rd24, %rd5, %rd23;
	ld.global.u32 	%r16, [%rd24];
	mul.wide.u32 	%rd25, %r16, 4;
	add.s64 	%rd26, %rd2, %rd25;
	ld.global.u32 	%r17, [%rd26];
	setp.eq.s32 	%p7, %r17, %r1;
	@%p7 bra 	$L__BB2_11;
	bra.uni 	$L__BB2_8;
$L__BB2_10:
	mov.b32 	%r18, -1;
	st.global.u32 	[%rd3], %r18;
	mov.b32 	%r19, 0;
	st.global.u32 	[Mterminate], %r19;
$L__BB2_11:
	ret;

}
	// .globl	_Z17PIVOTS_SEL_Kernelm
.visible .entry _Z17PIVOTS_SEL_Kernelm(
	.param .u64 _Z17PIVOTS_SEL_Kernelm_param_0
)
{
	.reg .pred 	%p<3>;
	.reg .b32 	%r<6>;
	.reg .b64 	%rd<11>;

	ld.param.u64 	%rd2, [_Z17PIVOTS_SEL_Kernelm_param_0];
	mov.u32 	%r3, %ctaid.x;
	shl.b32 	%r4, %r3, 8;
	mov.u32 	%r5, %tid.x;
	add.s32 	%r1, %r4, %r5;
	cvt.s64.s32 	%rd1, %r1;
	setp.le.u64 	%p1, %rd2, %rd1;
	@%p1 bra 	$L__BB3_3;
	ld.global.u64 	%rd3, [range];
	cvta.to.global.u64 	%rd4, %rd3;
	shl.b64 	%rd5, %rd1, 2;
	add.s64 	%rd6, %rd4, %rd5;
	ld.global.u32 	%r2, [%rd6];
	setp.eq.s32 	%p2, %r2, -1;
	@%p2 bra 	$L__BB3_3;
	ld.global.u64 	%rd7, [pivot];
	cvta.to.global.u64 	%rd8, %rd7;
	mul.wide.u32 	%rd9, %r2, 4;
	add.s64 	%rd10, %rd8, %rd9;
	st.global.u32 	[%rd10], %r1;
$L__BB3_3:
	ret;

}
	// .globl	_Z12UpdateKernelmPjS_
.visible .entry _Z12UpdateKernelmPjS_(
	.param .u64 _Z12UpdateKernelmPjS__param_0,
	.param .u64 .ptr .align 1 _Z12UpdateKernelmPjS__param_1,
	.param .u64 .ptr .align 1 _Z12UpdateKernelmPjS__param_2
)
{
	.reg .pred 	%p<9>;
	.reg .b32 	%r<16>;
	.reg .b64 	%rd<17>;

	ld.param.u64 	%rd5, [_Z12UpdateKernelmPjS__param_0];
	ld.param.u64 	%rd4, [_Z12UpdateKernelmPjS__param_1];
	ld.param.u64 	%rd6, [_Z12UpdateKernelmPjS__param_2];
	cvta.to.global.u64 	%rd1, %rd6;
	mov.u32 	%r2, %ctaid.x;
	shl.b32 	%r3, %r2, 8;
	mov.u32 	%r4, %tid.x;
	add.s32 	%r5, %r3, %r4;
	cvt.s64.s32 	%rd2, %r5;
	setp.le.u64 	%p1, %rd5, %rd2;
	@%p1 bra 	$L__BB4_12;
	ld.global.u64 	%rd7, [range];
	cvta.to.global.u64 	%rd8, %rd7;
	shl.b64 	%rd9, %rd2, 2;
	add.s64 	%rd3, %rd8, %rd9;
	ld.global.u32 	%r1, [%rd3];
	setp.eq.s32 	%p2, %r1, -1;
	@%p2 bra 	$L__BB4_12;
	cvta.to.global.u64 	%rd10, %rd4;
	add.s64 	%rd12, %rd10, %rd9;
	ld.global.u32 	%r6, [%rd12];
	setp.eq.s32 	%p3, %r6, 0;
	@%p3 bra 	$L__BB4_8;
	setp.ne.s32 	%p4, %r6, 1;
	@%p4 bra 	$L__BB4_12;
	add.s64 	%rd16, %rd1, %rd9;
	ld.global.u32 	%r12, [%rd16];
	setp.eq.s32 	%p7, %r12, 0;
	@%p7 bra 	$L__BB4_7;
	setp.ne.s32 	%p8, %r12, 1;
	@%p8 bra 	$L__BB4_12;
	mov.b32 	%r15, -1;
	st.global.u32 	[%rd3], %r15;
	bra.uni 	$L__BB4_12;
$L__BB4_7:
	mul.lo.s32 	%r13, %r1, 3;
	st.global.u32 	[%rd3], %r13;
	mov.b32 	%r14, 0;
	st.global.u32 	[Mterminate], %r14;
	bra.uni 	$L__BB4_12;
$L__BB4_8:
	add.s64 	%rd14, %rd1, %rd9;
	ld.global.u32 	%r7, [%rd14];
	setp.eq.s32 	%p5, %r7, 0;
	@%p5 bra 	$L__BB4_11;
	setp.ne.s32 	%p6, %r7, 1;
	@%p6 bra 	$L__BB4_12;
	mad.lo.s32 	%r10, %r1, 3, 1;
	st.global.u32 	[%rd3], %r10;
	mov.b32 	%r11, 0;
	st.global.u32 	[Mterminate], %r11;
	bra.uni 	$L__BB4_12;
$L__BB4_11:
	mad.lo.s32 	%r8, %r1, 3, 2;
	st.global.u32 	[%rd3], %r8;
	mov.b32 	%r9, 0;
	st.global.u32 	[Mterminate], %r9;
$L__BB4_12:
	ret;

}
	// .globl	_Z13UpdateKernel1mPjS_S_
.visible .entry _Z13UpdateKernel1mPjS_S_(
	.param .u64 _Z13UpdateKernel1mPjS_S__param_0,
	.param .u64 .ptr .align 1 _Z13UpdateKernel1mPjS_S__param_1,
	.param .u64 .ptr .align 1 _Z13UpdateKernel1mPjS_S__param_2,
	.param .u64 .ptr .align 1 _Z13UpdateKernel1mPjS_S__param_3
)
{
	.reg .pred 	%p<9>;
	.reg .b32 	%r<22>;
	.reg .b64 	%rd<37>;

	ld.param.u64 	%rd6, [_Z13UpdateKernel1mPjS_S__param_0];
	ld.param.u64 	%rd5, [_Z13UpdateKernel1mPjS_S__param_1];
	ld.param.u64 	%rd7, [_Z13UpdateKernel1mPjS_S__param_2];
	ld.param.u64 	%rd8, [_Z13UpdateKernel1mPjS_S__param_3];
	cvta.to.global.u64 	%rd1, %rd8;
	cvta.to.global.u64 	%rd2, %rd7;
	mov.u32 	%r2, %ctaid.x;
	shl.b32 	%r3, %r2, 8;
	mov.u32 	%r4, %tid.x;
	add.s32 	%r5, %r3, %r4;
	cvt.s64.s32 	%rd3, %r5;
	setp.le.u64 	%p1, %rd6, %rd3;
	@%p1 bra 	$L__BB5_12;
	ld.global.u64 	%rd9, [range];
	cvta.to.global.u64 	%rd10, %rd9;
	shl.b64 	%rd11, %rd3, 2;
	add.s64 	%rd4, %rd10, %rd11;
	ld.global.u32 	%r1, [%rd4];
	setp.eq.s32 	%p2, %r1, -1;
	@%p2 bra 	$L__BB5_12;
	cvta.to.global.u64 	%rd12, %rd5;
	add.s64 	%rd14, %rd12, %rd11;
	ld.global.u32 	%r6, [%rd14];
	setp.eq.s32 	%p3, %r6, 0;
	@%p3 bra 	$L__BB5_8;
	setp.ne.s32 	%p4, %r6, 1;
	@%p4 bra 	$L__BB5_12;
	add.s64 	%rd30, %rd2, %rd11;
	ld.global.u32 	%r16, [%rd30];
	setp.eq.s32 	%p7, %r16, 0;
	@%p7 bra 	$L__BB5_7;
	setp.ne.s32 	%p8, %r16, 1;
	@%p8 bra 	$L__BB5_12;
	mov.b32 	%r21, -1;
	st.global.u32 	[%rd4], %r21;
	bra.uni 	$L__BB5_12;
$L__BB5_7:
	mul.lo.s32 	%r17, %r1, 3;
	st.global.u32 	[%rd4], %r17;
	ld.global.u64 	%rd31, [range];
	cvta.to.global.u64 	%rd32, %rd31;
	add.s64 	%rd34, %rd32, %rd11;
	ld.global.u32 	%r18, [%rd34];
	mul.wide.u32 	%rd35, %r18, 4;
	add.s64 	%rd36, %rd1, %rd35;
	mov.b32 	%r19, 1;
	st.global.u32 	[%rd36], %r19;
	mov.b32 	%r20, 0;
	st.global.u32 	[Mterminate], %r20;
	bra.uni 	$L__BB5_12;
$L__BB5_8:
	add.s64 	%rd16, %rd2, %rd11;
	ld.global.u32 	%r7, [%rd16];
	setp.eq.s32 	%p5, %r7, 0;
	@%p5 bra 	$L__BB5_11;
	setp.ne.s32 	%p6, %r7, 1;
	@%p6 bra 	$L__BB5_12;
	mad.lo.s32 	%r12, %r1, 3, 1;
	st.global.u32 	[%rd4], %r12;
	ld.global.u64 	%rd23, [range];
	cvta.to.global.u64 	%rd24, %rd23;
	add.s64 	%rd26, %rd24, %rd11;
	ld.global.u32 	%r13, [%rd26];
	mul.wide.u32 	%rd27, %r13, 4;
	add.s64 	%rd28, %rd1, %rd27;
	mov.b32 	%r14, 1;
	st.global.u32 	[%rd28], %r14;
	mov.b32 	%r15, 0;
	st.global.u32 	[Mterminate], %r15;
	bra.uni 	$L__BB5_12;
$L__BB5_11:
	mad.lo.s32 	%r8, %r1, 3, 2;
	st.global.u32 	[%rd4], %r8;
	ld.global.u64 	%rd17, [range];
	cvta.to.global.u64 	%rd18, %rd17;
	add.s64 	%rd20, %rd18, %rd11;
	ld.global.u32 	%r9, [%rd20];
	mul.wide.u32 	%rd21, %r9, 4;
	add.s64 	%rd22, %rd1, %rd21;
	mov.b32 	%r10, 1;
	st.global.u32 	[%rd22], %r10;
	mov.b32 	%r11, 0;
	st.global.u32 	[Mterminate], %r11;
$L__BB5_12:
	ret;

}
	// .globl	_Z14RenumberKernelmPj
.visible .entry _Z14RenumberKernelmPj(
	.param .u64 _Z14RenumberKernelmPj_param_0,
	.param .u64 .ptr .align 1 _Z14RenumberKernelmPj_param_1
)
{
	.reg .pred 	%p<3>;
	.reg .b32 	%r<7>;
	.reg .b64 	%rd<11>;

	ld.param.u64 	%rd4, [_Z14RenumberKernelmPj_param_0];
	ld.param.u64 	%rd3, [_Z14RenumberKernelmPj_param_1];
	mov.u32 	%r2, %ctaid.x;
	shl.b32 	%r3, %r2, 8;
	mov.u32 	%r4, %tid.x;
	add.s32 	%r5, %r3, %r4;
	cvt.s64.s32 	%rd1, %r5;
	setp.le.u64 	%p1, %rd4, %rd1;
	@%p1 bra 	$L__BB6_3;
	ld.global.u64 	%rd5, [range];
	cvta.to.global.u64 	%rd6, %rd5;
	shl.b64 	%rd7, %rd1, 2;
	add.s64 	%rd2, %rd6, %rd7;
	ld.global.u32 	%r1, [%rd2];
	setp.eq.s32 	%p2, %r1, -1;
	@%p2 bra 	$L__BB6_3;
	cvta.to.global.u64 	%rd8, %rd3;
	mul.wide.u32 	%rd9, %r1, 4;
	add.s64 	%rd10, %rd8, %rd9;
	ld.global.u32 	%r6, [%rd10];
	st.global.u32 	[%rd2], %r6;
$L__BB6_3:
	ret;

}
	// .globl	_Z9initpivotm
.visible .entry _Z9initpivotm(
	.param .u64 _Z9initpivotm_param_0
)
{
	.reg .pred 	%p<2>;
	.reg .b32 	%r<6>;
	.reg .b64 	%rd<7>;

	ld.param.u64 	%rd2, [_Z9initpivotm_param_0];
	mov.u32 	%r1, %ctaid.x;
	shl.b32 	%r2, %r1, 8;
	mov.u32 	%r3, %tid.x;
	add.s32 	%r4, %r2, %r3;
	cvt.s64.s32 	%rd1, %r4;
	setp.le.u64 	%p1, %rd2, %rd1;
	@%p1 bra 	$L__BB7_2;
	ld.global.u64 	%rd3, [pivot];
	cvta.to.global.u64 	%rd4, %rd3;
	shl.b64 	%rd5, %rd1, 2;
	add.s64 	%rd6, %rd4, %rd5;
	mov.b32 	%r5, -1;
	st.global.u32 	[%rd6], %r5;
$L__BB7_2:
	ret;

}
	// .globl	_Z9ReadPivotmPj
.visible .entry _Z9ReadPivotmPj(
	.param .u64 _Z9ReadPivotmPj_param_0,
	.param .u64 .ptr .align 1 _Z9ReadPivotmPj_param_1
)
{
	.reg .pred 	%p<2>;
	.reg .b32 	%r<6>;
	.reg .b64 	%rd<10>;

	ld.param.u64 	%rd3, [_Z9ReadPivotmPj_param_0];
	ld.param.u64 	%rd2, [_Z9ReadPivotmPj_param_1];
	mov.u32 	%r1, %ctaid.x;
	shl.b32 	%r2, %r1, 8;
	mov.u32 	%r3, %tid.x;
	add.s32 	%r4, %r2, %r3;
	cvt.s64.s32 	%rd1, %r4;
	setp.le.u64 	%p1, %rd3, %rd1;
	@%p1 bra 	$L__BB8_2;
	cvta.to.global.u64 	%rd4, %rd2;
	ld.global.u64 	%rd5, [pivot];
	cvta.to.global.u64 	%rd6, %rd5;
	shl.b64 	%rd7, %rd1, 2;
	add.s64 	%rd8, %rd6, %rd7;
	ld.global.u32 	%r5, [%rd8];
	add.s64 	%rd9, %rd4, %rd7;
	st.global.u32 	[%rd9], %r5;
$L__BB8_2:
	ret;

}
	// .globl	_Z11compactSIMDmPjS_m
.visible .entry _Z11compactSIMDmPjS_m(
	.param .u64 _Z11compactSIMDmPjS_m_param_0,
	.param .u64 .ptr .align 1 _Z11compactSIMDmPjS_m_param_1,
	.param .u64 .ptr .align 1 _Z11compactSIMDmPjS_m_param_2,
	.param .u64 _Z11compactSIMDmPjS_m_param_3
)
{
	.reg .pred 	%p<3>;
	.reg .b32 	%r<5>;
	.reg .b64 	%rd<14>;

	ld.param.u64 	%rd4, [_Z11compactSIMDmPjS_m_param_0];
	ld.param.u64 	%rd2, [_Z11compactSIMDmPjS_m_param_1];
	ld.param.u64 	%rd3, [_Z11compactSIMDmPjS_m_param_2];
	ld.param.u64 	%rd5, [_Z11compactSIMDmPjS_m_param_3];
	mov.u32 	%r2, %ctaid.x;
	cvt.u64.u32 	%rd6, %r2;
	mov.u32 	%r3, %tid.x;
	cvt.u64.u32 	%rd7, %r3;
	mad.lo.s64 	%rd1, %rd5, %rd6, %rd7;
	setp.ge.u64 	%p1, %rd1, %rd4;
	@%p1 bra 	$L__BB9_3;
	cvta.to.global.u64 	%rd8, %rd2;
	shl.b64 	%rd9, %rd1, 2;
	add.s64 	%rd10, %rd8, %rd9;
	ld.global.u32 	%r4, [%rd10+4];
	ld.global.u32 	%r1, [%rd10];
	setp.eq.s32 	%p2, %r4, %r1;
	@%p2 bra 	$L__BB9_3;
	cvta.to.global.u64 	%rd11, %rd3;
	mul.wide.u32 	%rd12, %r1, 4;
	add.s64 	%rd13, %rd11, %rd12;
	st.global.u32 	[%rd13], %rd1;
$L__BB9_3:
	ret;

}
	// .globl	_Z7prescanILb1ELb0EEvPjPKjS0_iii
.visible .entry _Z7prescanILb1ELb0EEvPjPKjS0_iii(
	.param .u64 .ptr .align 1 _Z7prescanILb1ELb0EEvPjPKjS0_iii_param_0,
	.param .u64 .ptr .align 1 _Z7prescanILb1ELb0EEvPjPKjS0_iii_param_1,
	.param .u64 .ptr .align 1 _Z7prescanILb1ELb0EEvPjPKjS0_iii_param_2,
	.param .u32 _Z7prescanILb1ELb0EEvPjPKjS0_iii_param_3,
	.param .u32 _Z7prescanILb1ELb0EEvPjPKjS0_iii_param_4,
	.param .u32 _Z7prescanILb1ELb0EEvPjPKjS0_iii_param_5
)
{
	.reg .pred 	%p<8>;
	.reg .b32 	%r<89>;
	.reg .b64 	%rd<17>;

	ld.param.u64 	%rd1, [_Z7prescanILb1ELb0EEvPjPKjS0_iii_param_0];
	ld.param.u64 	%rd2, [_Z7prescanILb1ELb0EEvPjPKjS0_iii_param_1];
	ld.param.u64 	%rd3, [_Z7prescanILb1ELb0EEvPjPKjS0_iii_param_2];
	ld.param.u32 	%r17, [_Z7prescanILb1ELb0EEvPjPKjS0_iii_param_4];
	ld.param.u32 	%r84, [_Z7prescanILb1ELb0EEvPjPKjS0_iii_param_5];
	setp.ne.s32 	%p1, %r84, 0;
	@%p1 bra 	$L__BB10_2;
	mov.u32 	%r19, %ctaid.x;
	mov.u32 	%r20, %ntid.x;
	shl.b32 	%r21, %r19, 8;
	shr.s32 	%r22, %r21, 8;
	mul.lo.s32 	%r23, %r20, %r22;
	shl.b32 	%r84, %r23, 1;
$L__BB10_2:
	mov.u32 	%r3, %tid.x;
	add.s32 	%r4, %r84, %r3;
	mov.u32 	%r5, %ntid.x;
	add.s32 	%r25, %r3, %r5;
	shr.u32 	%r26, %r3, 4;
	shr.u32 	%r27, %r25, 4;
	cvta.to.global.u64 	%rd4, %rd2;
	mul.wide.s32 	%rd5, %r4, 4;
	add.s64 	%rd6, %rd4, %rd5;
	ld.global.u32 	%r28, [%rd6];
	add.s32 	%r29, %r26, %r3;
	shl.b32 	%r30, %r29, 2;
	mov.u32 	%r31, s_data;
	add.s32 	%r6, %r31, %r30;
	st.shared.u32 	[%r6], %r28;
	shl.b32 	%r7, %r5, 2;
	cvt.u64.u32 	%rd7, %r7;
	add.s64 	%rd8, %rd6, %rd7;
	ld.global.u32 	%r32, [%rd8];
	add.s32 	%r33, %r27, %r25;
	shl.b32 	%r34, %r33, 2;
	add.s32 	%r8, %r31, %r34;
	st.shared.u32 	[%r8], %r32;
	mov.b32 	%r88, 1;
	mov.u32 	%r85, %r5;
$L__BB10_3:
	bar.sync 	0;
	setp.ge.u32 	%p2, %r3, %r85;
	@%p2 bra 	$L__BB10_5;
	shl.b32 	%r35, %r88, 9;
	shr.s32 	%r36, %r35, 8;
	mad.lo.s32 	%r37, %r36, %r3, %r88;
	add.s32 	%r38, %r37, -1;
	add.s32 	%r39, %r38, %r88;
	shr.s32 	%r40, %r38, 4;
	add.s32 	%r41, %r40, %r37;
	shr.s32 	%r42, %r39, 4;
	add.s32 	%r43, %r39, %r42;
	shl.b32 	%r44, %r43, 2;
	shl.b32 	%r45, %r41, 2;
	add.s32 	%r47, %r31, %r45;
	ld.shared.u32 	%r48, [%r47+-4];
	add.s32 	%r49, %r44, %r31;
	ld.shared.u32 	%r50, [%r49];
	add.s32 	%r51, %r50, %r48;
	st.shared.u32 	[%r49], %r51;
$L__BB10_5:
	shl.b32 	%r88, %r88, 1;
	shr.u32 	%r12, %r85, 1;
	setp.gt.u32 	%p3, %r85, 1;
	mov.u32 	%r85, %r12;
	@%p3 bra 	$L__BB10_3;
	setp.ne.s32 	%p4, %r3, 0;
	@%p4 bra 	$L__BB10_8;
	shl.b32 	%r52, %r5, 1;
	add.s32 	%r53, %r52, -1;
	shr.u32 	%r54, %r53, 4;
	add.s32 	%r55, %r54, %r52;
	shl.b32 	%r56, %r55, 2;
	add.s32 	%r58, %r31, %r56;
	ld.shared.u32 	%r59, [%r58+-4];
	mov.u32 	%r60, %ctaid.x;
	setp.eq.s32 	%p5, %r17, 0;
	selp.b32 	%r61, %r60, %r17, %p5;
	cvta.to.global.u64 	%rd9, %rd3;
	mul.wide.s32 	%rd10, %r61, 4;
	add.s64 	%rd11, %rd9, %rd10;
	st.global.u32 	[%rd11], %r59;
	mov.b32 	%r62, 0;
	st.shared.u32 	[%r58+-4], %r62;
$L__BB10_8:
	mov.b32 	%r87, 1;
$L__BB10_9:
	shr.u32 	%r15, %r88, 1;
	bar.sync 	0;
	setp.ge.u32 	%p6, %r3, %r87;
	@%p6 bra 	$L__BB10_11;
	shl.b32 	%r64, %r88, 8;
	shr.s32 	%r65, %r64, 8;
	and.b32  	%r66, %r65, -2;
	mad.lo.s32 	%r67, %r66, %r3, %r15;
	add.s32 	%r68, %r67, -1;
	add.s32 	%r69, %r68, %r15;
	shr.s32 	%r70, %r68, 4;
	add.s32 	%r71, %r70, %r67;
	shr.s32 	%r72, %r69, 4;
	add.s32 	%r73, %r69, %r72;
	shl.b32 	%r74, %r73, 2;
	shl.b32 	%r75, %r71, 2;
	add.s32 	%r77, %r31, %r75;
	ld.shared.u32 	%r78, [%r77+-4];
	add.s32 	%r79, %r74, %r31;
	ld.shared.u32 	%r80, [%r79];
	st.shared.u32 	[%r77+-4], %r80;
	add.s32 	%r81, %r80, %r78;
	st.shared.u32 	[%r79], %r81;
$L__BB10_11:
	shl.b32 	%r87, %r87, 1;
	setp.le.u32 	%p7, %r87, %r5;
	mov.u32 	%r88, %r15;
	@%p7 bra 	$L__BB10_9;
	cvta.to.global.u64 	%rd13, %rd1;
	bar.sync 	0;
	ld.shared.u32 	%r82, [%r6];
	add.s64 	%rd15, %rd13, %rd5;
	st.global.u32 	[%rd15], %r82;
	ld.shared.u32 	%r83, [%r8];
	add.s64 	%rd16, %rd15, %rd7;
	st.global.u32 	[%rd16], %r83;
	ret;

}
	// .globl	_Z7prescanILb1ELb1EEvPjPKjS0_iii
.visible .entry _Z7prescanILb1ELb1EEvPjPKjS0_iii(
	.param .u64 .ptr .align 1 _Z7prescanILb1ELb1EEvPjPKjS0_iii_param_0,
	.param .u64 .ptr .align 1 _Z7prescanILb1ELb1EEvPjPKjS0_iii_param_1,
	.param .u64 .ptr .align 1 _Z7prescanILb1ELb1EEvPjPKjS0_iii_param_2,
	.param .u32 _Z7prescanILb1ELb1EEvPjPKjS0_iii_param_3,
	.param .u32 _Z7prescanILb1ELb1EEvPjPKjS0_iii_param_4,
	.param .u32 _Z7prescanILb1ELb1EEvPjPKjS0_iii_param_5
)
{
	.reg .pred 	%p<10>;
	.reg .b32 	%r<95>;
	.reg .b64 	%rd<17>;

	ld.param.u64 	%rd3, [_Z7prescanILb1ELb1EEvPjPKjS0_iii_param_0];
	ld.param.u64 	%rd4, [_Z7prescanILb1ELb1EEvPjPKjS0_iii_param_1];
	ld.param.u64 	%rd5, [_Z7prescanILb1ELb1EEvPjPKjS0_iii_param_2];
	ld.param.u32 	%r19, [_Z7prescanILb1ELb1EEvPjPKjS0_iii_param_3];
	ld.param.u32 	%r20, [_Z7prescanILb1ELb1EEvPjPKjS0_iii_param_4];
	ld.param.u32 	%r89, [_Z7prescanILb1ELb1EEvPjPKjS0_iii_param_5];
	setp.ne.s32 	%p1, %r89, 0;
	@%p1 bra 	$L__BB11_2;
	mov.u32 	%r22, %ctaid.x;
	mov.u32 	%r23, %ntid.x;
	shl.b32 	%r24, %r22, 8;
	shr.s32 	%r25, %r24, 8;
	mul.lo.s32 	%r26, %r23, %r25;
	shl.b32 	%r89, %r26, 1;
$L__BB11_2:
	mov.u32 	%r3, %tid.x;
	add.s32 	%r4, %r89, %r3;
	mov.u32 	%r5, %ntid.x;
	add.s32 	%r6, %r3, %r5;
	shr.u32 	%r28, %r3, 4;
	cvta.to.global.u64 	%rd6, %rd4;
	mul.wide.s32 	%rd7, %r4, 4;
	add.s64 	%rd1, %rd6, %rd7;
	ld.global.u32 	%r29, [%rd1];
	add.s32 	%r30, %r28, %r3;
	shl.b32 	%r31, %r30, 2;
	mov.u32 	%r32, s_data;
	add.s32 	%r7, %r32, %r31;
	st.shared.u32 	[%r7], %r29;
	setp.ge.s32 	%p2, %r6, %r19;
	mov.b32 	%r90, 0;
	@%p2 bra 	$L__BB11_4;
	shl.b32 	%r33, %r5, 2;
	cvt.u64.u32 	%rd8, %r33;
	add.s64 	%rd9, %rd1, %rd8;
	ld.global.u32 	%r90, [%rd9];
$L__BB11_4:
	shr.u32 	%r35, %r6, 4;
	add.s32 	%r36, %r35, %r6;
	shl.b32 	%r37, %r36, 2;
	add.s32 	%r10, %r32, %r37;
	st.shared.u32 	[%r10], %r90;
	mov.b32 	%r94, 1;
	mov.u32 	%r91, %r5;
$L__BB11_5:
	bar.sync 	0;
	setp.ge.u32 	%p3, %r3, %r91;
	@%p3 bra 	$L__BB11_7;
	shl.b32 	%r39, %r94, 9;
	shr.s32 	%r40, %r39, 8;
	mad.lo.s32 	%r41, %r40, %r3, %r94;
	add.s32 	%r42, %r41, -1;
	add.s32 	%r43, %r42, %r94;
	shr.s32 	%r44, %r42, 4;
	add.s32 	%r45, %r44, %r41;
	shr.s32 	%r46, %r43, 4;
	add.s32 	%r47, %r43, %r46;
	shl.b32 	%r48, %r47, 2;
	shl.b32 	%r49, %r45, 2;
	add.s32 	%r51, %r32, %r49;
	ld.shared.u32 	%r52, [%r51+-4];
	add.s32 	%r53, %r48, %r32;
	ld.shared.u32 	%r54, [%r53];
	add.s32 	%r55, %r54, %r52;
	st.shared.u32 	[%r53], %r55;
$L__BB11_7:
	shl.b32 	%r94, %r94, 1;
	shr.u32 	%r14, %r91, 1;
	setp.gt.u32 	%p4, %r91, 1;
	mov.u32 	%r91, %r14;
	@%p4 bra 	$L__BB11_5;
	setp.ne.s32 	%p5, %r3, 0;
	@%p5 bra 	$L__BB11_10;
	shl.b32 	%r56, %r5, 1;
	add.s32 	%r57, %r56, -1;
	shr.u32 	%r58, %r57, 4;
	add.s32 	%r59, %r58, %r56;
	shl.b32 	%r60, %r59, 2;
	add.s32 	%r62, %r32, %r60;
	ld.shared.u32 	%r63, [%r62+-4];
	mov.u32 	%r64, %ctaid.x;
	setp.eq.s32 	%p6, %r20, 0;
	selp.b32 	%r65, %r64, %r20, %p6;
	cvta.to.global.u64 	%rd10, %rd5;
	mul.wide.s32 	%rd11, %r65, 4;
	add.s64 	%rd12, %rd10, %rd11;
	st.global.u32 	[%rd12], %r63;
	mov.b32 	%r66, 0;
	st.shared.u32 	[%r62+-4], %r66;
$L__BB11_10:
	mov.b32 	%r93, 1;
$L__BB11_11:
	shr.u32 	%r17, %r94, 1;
	bar.sync 	0;
	setp.ge.u32 	%p7, %r3, %r93;
	@%p7 bra 	$L__BB11_13;
	shl.b32 	%r68, %r94, 8;
	shr.s32 	%r69, %r68, 8;
	and.b32  	%r70, %r69, -2;
	mad.lo.s32 	%r71, %r70, %r3, %r17;
	add.s32 	%r72, %r71, -1;
	add.s32 	%r73, %r72, %r17;
	shr.s32 	%r74, %r72, 4;
	add.s32 	%r75, %r74, %r71;
	shr.s32 	%r76, %r73, 4;
	add.s32 	%r77, %r73, %r76;
	shl.b32 	%r78, %r77, 2;
	shl.b32 	%r79, %r75, 2;
	add.s32 	%r81, %r32, %r79;
	ld.shared.u32 	%r82, [%r81+-4];
	add.s32 	%r83, %r78, %r32;
	ld.shared.u32 	%r84, [%r83];
	st.shared.u32 	[%r81+-4], %r84;
	add.s32 	%r85, %r84, %r82;
	st.shared.u32 	[%r83], %r85;
$L__BB11_13:
	shl.b32 	%r93, %r93, 1;
	setp.le.u32 	%p8, %r93, %r5;
	mov.u32 	%r94, %r17;
	@%p8 bra 	$L__BB11_11;
	setp.ge.s32 	%p9, %r6, %r19;
	bar.sync 	0;
	ld.shared.u32 	%r86, [%r7];
	cvta.to.global.u64 	%rd13, %rd3;
	add.s64 	%rd2, %rd13, %rd7;
	st.global.u32 	[%rd2], %r86;
	@%p9 bra 	$L__BB11_16;
	ld.shared.u32 	%r87, [%r10];
	shl.b32 	%r88, %r5, 2;
	cvt.u64.u32 	%rd15, %r88;
	add.s64 	%rd16, %rd2, %rd15;
	st.global.u32 	[%rd16], %r87;
$L__BB11_16:
	ret;

}
	// .globl	_Z7prescanILb0ELb0EEvPjPKjS0_iii
.visible .entry _Z7prescanILb0ELb0EEvPjPKjS0_iii(
	.param .u64 .ptr .align 1 _Z7prescanILb0ELb0EEvPjPKjS0_iii_param_0,
	.param .u64 .ptr .align 1 _Z7prescanILb0ELb0EEvPjPKjS0_iii_param_1,
	.param .u64 .ptr .align 1 _Z7prescanILb0ELb0EEvPjPKjS0_iii_param_2,
	.param .u32 _Z7prescanILb0ELb0EEvPjPKjS0_iii_param_3,
	.param .u32 _Z7prescanILb0ELb0EEvPjPKjS0_iii_param_4,
	.param .u32 _Z7prescanILb0ELb0EEvPjPKjS0_iii_param_5
)
{
	.reg .pred 	%p<7>;
	.reg .b32 	%r<85>;
	.reg .b64 	%rd<13>;

	ld.param.u64 	%rd1, [_Z7prescanILb0ELb0EEvPjPKjS0_iii_param_0];
	ld.param.u64 	%rd2, [_Z7prescanILb0ELb0EEvPjPKjS0_iii_param_1];
	ld.param.u32 	%r80, [_Z7prescanILb0ELb0EEvPjPKjS0_iii_param_5];
	setp.ne.s32 	%p1, %r80, 0;
	@%p1 bra 	$L__BB12_2;
	mov.u32 	%r18, %ctaid.x;
	mov.u32 	%r19, %ntid.x;
	shl.b32 	%r20, %r18, 8;
	shr.s32 	%r21, %r20, 8;
	mul.lo.s32 	%r22, %r19, %r21;
	shl.b32 	%r80, %r22, 1;
$L__BB12_2:
	mov.u32 	%r3, %tid.x;
	add.s32 	%r4, %r80, %r3;
	mov.u32 	%r5, %ntid.x;
	add.s32 	%r24, %r3, %r5;
	shr.u32 	%r25, %r3, 4;
	shr.u32 	%r26, %r24, 4;
	cvta.to.global.u64 	%rd3, %rd2;
	mul.wide.s32 	%rd4, %r4, 4;
	add.s64 	%rd5, %rd3, %rd4;
	ld.global.u32 	%r27, [%rd5];
	add.s32 	%r28, %r25, %r3;
	shl.b32 	%r29, %r28, 2;
	mov.u32 	%r30, s_data;
	add.s32 	%r6, %r30, %r29;
	st.shared.u32 	[%r6], %r27;
	shl.b32 	%r7, %r5, 2;
	cvt.u64.u32 	%rd6, %r7;
	add.s64 	%rd7, %rd5, %rd6;
	ld.global.u32 	%r31, [%rd7];
	add.s32 	%r32, %r26, %r24;
	shl.b32 	%r33, %r32, 2;
	add.s32 	%r8, %r30, %r33;
	st.shared.u32 	[%r8], %r31;
	mov.b32 	%r84, 1;
	mov.u32 	%r81, %r5;
$L__BB12_3:
	bar.sync 	0;
	setp.ge.u32 	%p2, %r3, %r81;
	@%p2 bra 	$L__BB12_5;
	shl.b32 	%r34, %r84, 9;
	shr.s32 	%r35, %r34, 8;
	mad.lo.s32 	%r36, %r35, %r3, %r84;
	add.s32 	%r37, %r36, -1;
	add.s32 	%r38, %r37, %r84;
	shr.s32 	%r39, %r37, 4;
	add.s32 	%r40, %r39, %r36;
	shr.s32 	%r41, %r38, 4;
	add.s32 	%r42, %r38, %r41;
	shl.b32 	%r43, %r42, 2;
	shl.b32 	%r44, %r40, 2;
	add.s32 	%r46, %r30, %r44;
	ld.shared.u32 	%r47, [%r46+-4];
	add.s32 	%r48, %r43, %r30;
	ld.shared.u32 	%r49, [%r48];
	add.s32 	%r50, %r49, %r47;
	st.shared.u32 	[%r48], %r50;
$L__BB12_5:
	shl.b32 	%r84, %r84, 1;
	shr.u32 	%r12, %r81, 1;
	setp.gt.u32 	%p3, %r81, 1;
	mov.u32 	%r81, %r12;
	@%p3 bra 	$L__BB12_3;
	setp.ne.s32 	%p4, %r3, 0;
	@%p4 bra 	$L__BB12_8;
	shl.b32 	%r51, %r5, 1;
	add.s32 	%r52, %r51, -1;
	shr.u32 	%r53, %r52, 4;
	add.s32 	%r54, %r53, %r51;
	shl.b32 	%r55, %r54, 2;
	add.s32 	%r57, %r30, %r55;
	mov.b32 	%r58, 0;
	st.shared.u32 	[%r57+-4], %r58;
$L__BB12_8:
	mov.b32 	%r83, 1;
$L__BB12_9:
	shr.u32 	%r15, %r84, 1;
	bar.sync 	0;
	setp.ge.u32 	%p5, %r3, %r83;
	@%p5 bra 	$L__BB12_11;
	shl.b32 	%r60, %r84, 8;
	shr.s32 	%r61, %r60, 8;
	and.b32  	%r62, %r61, -2;
	mad.lo.s32 	%r63, %r62, %r3, %r15;
	add.s32 	%r64, %r63, -1;
	add.s32 	%r65, %r64, %r15;
	shr.s32 	%r66, %r64, 4;
	add.s32 	%r67, %r66, %r63;
	shr.s32 	%r68, %r65, 4;
	add.s32 	%r69, %r65, %r68;
	shl.b32 	%r70, %r69, 2;
	shl.b32 	%r71, %r67, 2;
	add.s32 	%r73, %r30, %r71;
	ld.shared.u32 	%r74, [%r73+-4];
	add.s32 	%r75, %r70, %r30;
	ld.shared.u32 	%r76, [%r75];
	st.shared.u32 	[%r73+-4], %r76;
	add.s32 	%r77, %r76, %r74;
	st.shared.u32 	[%r75], %r77;
$L__BB12_11:
	shl.b32 	%r83, %r83, 1;
	setp.le.u32 	%p6, %r83, %r5;
	mov.u32 	%r84, %r15;
	@%p6 bra 	$L__BB12_9;
	cvta.to.global.u64 	%rd9, %rd1;
	bar.sync 	0;
	ld.shared.u32 	%r78, [%r6];
	add.s64 	%rd11, %rd9, %rd4;
	st.global.u32 	[%rd11], %r78;
	ld.shared.u32 	%r79, [%r8];
	add.s64 	%rd12, %rd11, %rd6;
	st.global.u32 	[%rd12], %r79;
	ret;

}
	// .globl	_Z7prescanILb0ELb1EEvPjPKjS0_iii
.visible .entry _Z7prescanILb0ELb1EEvPjPKjS0_iii(
	.param .u64 .ptr .align 1 _Z7prescanILb0ELb1EEvPjPKjS0_iii_param_0,
	.param .u64 .ptr .align 1 _Z7prescanILb0ELb1EEvPjPKjS0_iii_param_1,
	.param .u64 .ptr .align 1 _Z7prescanILb0ELb1EEvPjPKjS0_iii_param_2,
	.param .u32 _Z7prescanILb0ELb1EEvPjPKjS0_iii_param_3,
	.param .u32 _Z7prescanILb0ELb1EEvPjPKjS0_iii_param_4,
	.param .u32 _Z7prescanILb0ELb1EEvPjPKjS0_iii_param_5
)
{
	.reg .pred 	%p<9>;
	.reg .b32 	%r<91>;
	.reg .b64 	%rd<13>;

	ld.param.u64 	%rd3, [_Z7prescanILb0ELb1EEvPjPKjS0_iii_param_0];
	ld.param.u64 	%rd4, [_Z7prescanILb0ELb1EEvPjPKjS0_iii_param_1];
	ld.param.u32 	%r19, [_Z7prescanILb0ELb1EEvPjPKjS0_iii_param_3];
	ld.param.u32 	%r85, [_Z7prescanILb0ELb1EEvPjPKjS0_iii_param_5];
	setp.ne.s32 	%p1, %r85, 0;
	@%p1 bra 	$L__BB13_2;
	mov.u32 	%r21, %ctaid.x;
	mov.u32 	%r22, %ntid.x;
	shl.b32 	%r23, %r21, 8;
	shr.s32 	%r24, %r23, 8;
	mul.lo.s32 	%r25, %r22, %r24;
	shl.b32 	%r85, %r25, 1;
$L__BB13_2:
	mov.u32 	%r3, %tid.x;
	add.s32 	%r4, %r85, %r3;
	mov.u32 	%r5, %ntid.x;
	add.s32 	%r6, %r3, %r5;
	shr.u32 	%r27, %r3, 4;
	cvta.to.global.u64 	%rd5, %rd4;
	mul.wide.s32 	%rd6, %r4, 4;
	add.s64 	%rd1, %rd5, %rd6;
	ld.global.u32 	%r28, [%rd1];
	add.s32 	%r29, %r27, %r3;
	shl.b32 	%r30, %r29, 2;
	mov.u32 	%r31, s_data;
	add.s32 	%r7, %r31, %r30;
	st.shared.u32 	[%r7], %r28;
	setp.ge.s32 	%p2, %r6, %r19;
	mov.b32 	%r86, 0;
	@%p2 bra 	$L__BB13_4;
	shl.b32 	%r32, %r5, 2;
	cvt.u64.u32 	%rd7, %r32;
	add.s64 	%rd8, %rd1, %rd7;
	ld.global.u32 	%r86, [%rd8];
$L__BB13_4:
	shr.u32 	%r34, %r6, 4;
	add.s32 	%r35, %r34, %r6;
	shl.b32 	%r36, %r35, 2;
	add.s32 	%r10, %r31, %r36;
	st.shared.u32 	[%r10], %r86;
	mov.b32 	%r90, 1;
	mov.u32 	%r87, %r5;
$L__BB13_5:
	bar.sync 	0;
	setp.ge.u32 	%p3, %r3, %r87;
	@%p3 bra 	$L__BB13_7;
	shl.b32 	%r38, %r90, 9;
	shr.s32 	%r39, %r38, 8;
	mad.lo.s32 	%r40, %r39, %r3, %r90;
	add.s32 	%r41, %r40, -1;
	add.s32 	%r42, %r41, %r90;
	shr.s32 	%r43, %r41, 4;
	add.s32 	%r44, %r43, %r40;
	shr.s32 	%r45, %r42, 4;
	add.s32 	%r46, %r42, %r45;
	shl.b32 	%r47, %r46, 2;
	shl.b32 	%r48, %r44, 2;
	add.s32 	%r50, %r31, %r48;
	ld.shared.u32 	%r51, [%r50+-4];
	add.s32 	%r52, %r47, %r31;
	ld.shared.u32 	%r53, [%r52];
	add.s32 	%r54, %r53, %r51;
	st.shared.u32 	[%r52], %r54;
$L__BB13_7:
	shl.b32 	%r90, %r90, 1;
	shr.u32 	%r14, %r87, 1;
	setp.gt.u32 	%p4, %r87, 1;
	mov.u32 	%r87, %r14;
	@%p4 bra 	$L__BB13_5;
	setp.ne.s32 	%p5, %r3, 0;
	@%p5 bra 	$L__BB13_10;
	shl.b32 	%r55, %r5, 1;
	add.s32 	%r56, %r55, -1;
	shr.u32 	%r57, %r56, 4;
	add.s32 	%r58, %r57, %r55;
	shl.b32 	%r59, %r58, 2;
	add.s32 	%r61, %r31, %r59;
	mov.b32 	%r62, 0;
	st.shared.u32 	[%r61+-4], %r62;
$L__BB13_10:
	mov.b32 	%r89, 1;
$L__BB13_11:
	shr.u32 	%r17, %r90, 1;
	bar.sync 	0;
	setp.ge.u32 	%p6, %r3, %r89;
	@%p6 bra 	$L__BB13_13;
	shl.b32 	%r64, %r90, 8;
	shr.s32 	%r65, %r64, 8;
	and.b32  	%r66, %r65, -2;
	mad.lo.s32 	%r67, %r66, %r3, %r17;
	add.s32 	%r68, %r67, -1;
	add.s32 	%r69, %r68, %r17;
	shr.s32 	%r70, %r68, 4;
	add.s32 	%r71, %r70, %r67;
	shr.s32 	%r72, %r69, 4;
	add.s32 	%r73, %r69, %r72;
	shl.b32 	%r74, %r73, 2;
	shl.b32 	%r75, %r71, 2;
	add.s32 	%r77, %r31, %r75;
	ld.shared.u32 	%r78, [%r77+-4];
	add.s32 	%r79, %r74, %r31;
	ld.shared.u32 	%r80, [%r79];
	st.shared.u32 	[%r77+-4], %r80;
	add.s32 	%r81, %r80, %r78;
	st.shared.u32 	[%r79], %r81;
$L__BB13_13:
	shl.b32 	%r89, %r89, 1;
	setp.le.u32 	%p7, %r89, %r5;
	mov.u32 	%r90, %r17;
	@%p7 bra 	$L__BB13_11;
	setp.ge.s32 	%p8, %r6, %r19;
	bar.sync 	0;
	ld.shared.u32 	%r82, [%r7];
	cvta.to.global.u64 	%rd9, %rd3;
	add.s64 	%rd2, %rd9, %rd6;
	st.global.u32 	[%rd2], %r82;
	@%p8 bra 	$L__BB13_16;
	ld.shared.u32 	%r83, [%r10];
	shl.b32 	%r84, %r5, 2;
	cvt.u64.u32 	%rd11, %r84;
	add.s64 	%rd12, %rd2, %rd11;
	st.global.u32 	[%rd12], %r83;
$L__BB13_16:
	ret;

}
	// .globl	_Z10uniformAddPjS_iii
.visible .entry _Z10uniformAddPjS_iii(
	.param .u64 .ptr .align 1 _Z10uniformAddPjS_iii_param_0,
	.param .u64 .ptr .align 1 _Z10uniformAddPjS_iii_param_1,
	.param .u32 _Z10uniformAddPjS_iii_param_2,
	.param .u32 _Z10uniformAddPjS_iii_param_3,
	.param .u32 _Z10uniformAddPjS_iii_param_4
)
{
	.reg .pred 	%p<3>;
	.reg .b32 	%r<24>;
	.reg .b64 	%rd<11>;
	// demoted variable
	.shared .align 4 .u32 _ZZ10uniformAddPjS_iiiE3uni;
	ld.param.u64 	%rd1, [_Z10uniformAddPjS_iii_param_0];
	ld.param.u64 	%rd2, [_Z10uniformAddPjS_iii_param_1];
	ld.param.u32 	%r2, [_Z10uniformAddPjS_iii_param_2];
	ld.param.u32 	%r3, [_Z10uniformAddPjS_iii_param_3];
	ld.param.u32 	%r4, [_Z10uniformAddPjS_iii_param_4];
	mov.u32 	%r1, %tid.x;
	setp.ne.s32 	%p1, %r1, 0;
	@%p1 bra 	$L__BB14_2;
	cvta.to.global.u64 	%rd3, %rd2;
	mov.u32 	%r5, %ctaid.x;
	add.s32 	%r6, %r3, %r5;
	mul.wide.u32 	%rd4, %r6, 4;
	add.s64 	%rd5, %rd3, %rd4;
	ld.global.u32 	%r7, [%rd5];
	st.shared.u32 	[_ZZ10uniformAddPjS_iiiE3uni], %r7;
$L__BB14_2:
	cvta.to.global.u64 	%rd6, %rd1;
	mov.u32 	%r8, %ctaid.x;
	mov.u32 	%r9, %ntid.x;
	shl.b32 	%r10, %r8, 8;
	shr.s32 	%r11, %r10, 8;
	mul.lo.s32 	%r12, %r9, %r11;
	shl.b32 	%r13, %r12, 1;
	add.s32 	%r14, %r13, %r1;
	add.s32 	%r15, %r14, %r4;
	bar.sync 	0;
	ld.shared.u32 	%r16, [_ZZ10uniformAddPjS_iiiE3uni];
	mul.wide.u32 	%rd7, %r15, 4;
	add.s64 	%rd8, %rd6, %rd7;
	ld.global.u32 	%r17, [%rd8];
	add.s32 	%r18, %r17, %r16;
	st.global.u32 	[%rd8], %r18;
	add.s32 	%r19, %r1, %r9;
	setp.lt.u32 	%p2, %r19, %r2;
	selp.b32 	%r20, %r16, 0, %p2;
	add.s32 	%r21, %r15, %r9;
	mul.wide.u32 	%rd9, %r21, 4;
	add.s64 	%rd10, %rd6, %rd9;
	ld.global.u32 	%r22, [%rd10];
	add.s32 	%r23, %r22, %r20;
	st.global.u32 	[%rd10], %r23;
	ret;

}


// ===== COMPILED SASS (sm_100) =====

	.target	sm_100

	.elftype	@"ET_EXEC"


//--------------------- .note.nv.tkinfo           --------------------------
	.section	.note.nv.tkinfo,"",@"SHT_NOTE"
	.sectionflags	@"SHF_NOTE_NV_TKINFO"
	.tkinfo
        /*0018*/ 	.word	0x00000002
        /*0030*/ 	.string	""
        /*0030*/ 	.string	"ptxas"
        /*0030*/ 	.string	"Cuda compilation tools, release 13.0, V13.0.88"
        /*0030*/ 	.string	"Build cuda_13.0.r13.0/compiler.36424714_0"
        /*0030*/ 	.string	"-arch sm_100 -m 64 "



//--------------------- .note.nv.cuinfo           --------------------------
	.section	.note.nv.cuinfo,"",@"SHT_NOTE"
	.sectionflags	@"SHF_NOTE_NV_CUINFO"
        /*0018*/ 	.short	0x0002
        /*001a*/ 	.short	0x0064
        /*001c*/ 	.short	0x0082
	.zero		2


//--------------------- .nv.info                  --------------------------
	.section	.nv.info,"",@"SHT_CUDA_INFO"
	.align	4


	//----- nvinfo : EIATTR_REGCOUNT
	.align		4
        /*0000*/ 	.byte	0x04, 0x2f
        /*0002*/ 	.short	(.L_5 - .L_4)
	.align		4
.L_4:
        /*0004*/ 	.word	index@(_Z10BFSKernel1mPjS_S_S_S_S_)
        /*0008*/ 	.word	0x00000018


	//----- nvinfo : EIATTR_FRAME_SIZE
	.align		4
.L_5:
        /*000c*/ 	.byte	0x04, 0x11
        /*000e*/ 	.short	(.L_7 - .L_6)
	.align		4
.L_6:
        /*0010*/ 	.word	index@(_Z10BFSKernel1mPjS_S_S_S_S_)
        /*0014*/ 	.word	0x00000000


	//----- nvinfo : EIATTR_REGCOUNT
	.align		4
.L_7:
        /*0018*/ 	.byte	0x04, 0x2f
        /*001a*/ 	.short	(.L_9 - .L_8)
	.align		4
.L_8:
        /*001c*/ 	.word	index@(_Z10BFSKernel2mPjS_S_)
        /*0020*/ 	.word	0x0000000e


	//----- nvinfo : EIATTR_FRAME_SIZE
	.align		4
.L_9:
        /*0024*/ 	.byte	0x04, 0x11
        /*0026*/ 	.short	(.L_11 - .L_10)
	.align		4
.L_10:
        /*0028*/ 	.word	index@(_Z10BFSKernel2mPjS_S_)
        /*002c*/ 	.word	0x00000000


	//----- nvinfo : EIATTR_REGCOUNT
	.align		4
.L_11:
        /*0030*/ 	.byte	0x04, 0x2f
        /*0032*/ 	.short	(.L_13 - .L_12)
	.align		4
.L_12:
        /*0034*/ 	.word	index@(_Z10TRIMKernelmPjS_S_S_)
        /*0038*/ 	.word	0x00000014


	//----- nvinfo : EIATTR_FRAME_SIZE
	.align		4
.L_13:
        /*003c*/ 	.byte	0x04, 0x11
        /*003e*/ 	.short	(.L_15 - .L_14)
	.align		4
.L_14:
        /*0040*/ 	.word	index@(_Z10TRIMKernelmPjS_S_S_)
        /*0044*/ 	.word	0x00000000


	//----- nvinfo : EIATTR_REGCOUNT
	.align		4
.L_15:
        /*0048*/ 	.byte	0x04, 0x2f
        /*004a*/ 	.short	(.L_17 - .L_16)
	.align		4
.L_16:
        /*004c*/ 	.word	index@(_Z17PIVOTS_SEL_Kernelm)
        /*0050*/ 	.word	0x0000000a


	//----- nvinfo : EIATTR_FRAME_SIZE
	.align		4
.L_17:
        /*0054*/ 	.byte	0x04, 0x11
        /*0056*/ 	.short	(.L_19 - .L_18)
	.align		4
.L_18:
        /*0058*/ 	.word	index@(_Z17PIVOTS_SEL_Kernelm)
        /*005c*/ 	.word	0x00000000


	//----- nvinfo : EIATTR_REGCOUNT
	.align		4
.L_19:
        /*0060*/ 	.byte	0x04, 0x2f
        /*0062*/ 	.short	(.L_21 - .L_20)
	.align		4
.L_20:
        /*0064*/ 	.word	index@(_Z12UpdateKernelmPjS_)
        /*0068*/ 	.word	0x0000000c


	//----- nvinfo : EIATTR_FRAME_SIZE
	.align		4
.L_21:
        /*006c*/ 	.byte	0x04, 0x11
        /*006e*/ 	.short	(.L_23 - .L_22)
	.align		4
.L_22:
        /*0070*/ 	.word	index@(_Z12UpdateKernelmPjS_)
        /*0074*/ 	.word	0x00000000


	//----- nvinfo : EIATTR_REGCOUNT
	.align		4
.L_23:
        /*0078*/ 	.byte	0x04, 0x2f
        /*007a*/ 	.short	(.L_25 - .L_24)
	.align		4
.L_24:
        /*007c*/ 	.word	index@(_Z13UpdateKernel1mPjS_S_)
        /*0080*/ 	.word	0x00000012


	//----- nvinfo : EIATTR_FRAME_SIZE
	.align		4
.L_25:
        /*0084*/ 	.byte	0x04, 0x11
        /*0086*/ 	.short	(.L_27 - .L_26)
	.align		4
.L_26:
        /*0088*/ 	.word	index@(_Z13UpdateKernel1mPjS_S_)
        /*008c*/ 	.word	0x00000000


	//----- nvinfo : EIATTR_REGCOUNT
	.align		4
.L_27:
        /*0090*/ 	.byte	0x04, 0x2f
        /*0092*/ 	.short	(.L_29 - .L_28)
	.align		4
.L_28:
        /*0094*/ 	.word	index@(_Z14RenumberKernelmPj)
        /*0098*/ 	.word	0x0000000a


	//----- nvinfo : EIATTR_FRAME_SIZE
	.align		4
.L_29:
        /*009c*/ 	.byte	0x04, 0x11
        /*009e*/ 	.short	(.L_31 - .L_30)
	.align		4
.L_30:
        /*00a0*/ 	.word	index@(_Z14RenumberKernelmPj)
        /*00a4*/ 	.word	0x00000000


	//----- nvinfo : EIATTR_REGCOUNT
	.align		4
.L_31:
        /*00a8*/ 	.byte	0x04, 0x2f
        /*00aa*/ 	.short	(.L_33 - .L_32)
	.align		4
.L_32:
        /*00ac*/ 	.word	index@(_Z9initpivotm)
        /*00b0*/ 	.word	0x0000000a


	//----- nvinfo : EIATTR_FRAME_SIZE
	.align		4
.L_33:
        /*00b4*/ 	.byte	0x04, 0x11
        /*00b6*/ 	.short	(.L_35 - .L_34)
	.align		4
.L_34:
        /*00b8*/ 	.word	index@(_Z9initpivotm)
        /*00bc*/ 	.word	0x00000000


	//----- nvinfo : EIATTR_REGCOUNT
	.align		4
.L_35:
        /*00c0*/ 	.byte	0x04, 0x2f
        /*00c2*/ 	.short	(.L_37 - .L_36)
	.align		4
.L_36:
        /*00c4*/ 	.word	index@(_Z9ReadPivotmPj)
        /*00c8*/ 	.word	0x0000000c


	//----- nvinfo : EIATTR_FRAME_SIZE
	.align		4
.L_37:
        /*00cc*/ 	.byte	0x04, 0x11
        /*00ce*/ 	.short	(.L_39 - .L_38)
	.align		4
.L_38:
        /*00d0*/ 	.word	index@(_Z9ReadPivotmPj)
        /*00d4*/ 	.word	0x00000000


	//----- nvinfo : EIATTR_REGCOUNT
	.align		4
.L_39:
        /*00d8*/ 	.byte	0x04, 0x2f
        /*00da*/ 	.short	(.L_41 - .L_40)
	.align		4
.L_40:
        /*00dc*/ 	.word	index@(_Z11compactSIMDmPjS_m)
        /*00e0*/ 	.word	0x0000000a


	//----- nvinfo : EIATTR_FRAME_SIZE
	.align		4
.L_41:
        /*00e4*/ 	.byte	0x04, 0x11
        /*00e6*/ 	.short	(.L_43 - .L_42)
	.align		4
.L_42:
        /*00e8*/ 	.word	index@(_Z11compactSIMDmPjS_m)
        /*00ec*/ 	.word	0x00000000


	//----- nvinfo : EIATTR_REGCOUNT
	.align		4
.L_43:
        /*00f0*/ 	.byte	0x04, 0x2f
        /*00f2*/ 	.short	(.L_45 - .L_44)
	.align		4
.L_44:
        /*00f4*/ 	.word	index@(_Z7prescanILb1ELb0EEvPjPKjS0_iii)
        /*00f8*/ 	.word	0x0000000e


	//----- nvinfo : EIATTR_FRAME_SIZE
	.align		4
.L_45:
        /*00fc*/ 	.byte	0x04, 0x11
        /*00fe*/ 	.short	(.L_47 - .L_46)
	.align		4
.L_46:
        /*0100*/ 	.word	index@(_Z7prescanILb1ELb0EEvPjPKjS0_iii)
        /*0104*/ 	.word	0x00000000


	//----- nvinfo : EIATTR_REGCOUNT
	.align		4
.L_47:
        /*0108*/ 	.byte	0x04, 0x2f
        /*010a*/ 	.short	(.L_49 - .L_48)
	.align		4
.L_48:
        /*010c*/ 	.word	index@(_Z7prescanILb1ELb1EEvPjPKjS0_iii)
        /*0110*/ 	.word	0x00000011


	//----- nvinfo : EIATTR_FRAME_SIZE
	.align		4
.L_49:
        /*0114*/ 	.byte	0x04, 0x11
        /*0116*/ 	.short	(.L_51 - .L_50)
	.align		4
.L_50:
        /*0118*/ 	.word	index@(_Z7prescanILb1ELb1EEvPjPKjS0_iii)
        /*011c*/ 	.word	0x00000000


	//----- nvinfo : EIATTR_REGCOUNT
	.align		4
.L_51:
        /*0120*/ 	.byte	0x04, 0x2f
        /*0122*/ 	.short	(.L_53 - .L_52)
	.align		4
.L_52:
        /*0124*/ 	.word	index@(_Z7prescanILb0ELb0EEvPjPKjS0_iii)
        /*0128*/ 	.word	0x0000000f


	//----- nvinfo : EIATTR_FRAME_SIZE
	.align		4
.L_53:
        /*012c*/ 	.byte	0x04, 0x11
        /*012e*/ 	.short	(.L_55 - .L_54)
	.align		4
.L_54:
        /*0130*/ 	.word	index@(_Z7prescanILb0ELb0EEvPjPKjS0_iii)
        /*0134*/ 	.word	0x00000000


	//----- nvinfo : EIATTR_REGCOUNT
	.align		4
.L_55:
        /*0138*/ 	.byte	0x04, 0x2f
        /*013a*/ 	.short	(.L_57 - .L_56)
	.align		4
.L_56:
        /*013c*/ 	.word	index@(_Z7prescanILb0ELb1EEvPjPKjS0_iii)
        /*0140*/ 	.word	0x00000011


	//----- nvinfo : EIATTR_FRAME_SIZE
	.align		4
.L_57:
        /*0144*/ 	.byte	0x04, 0x11
        /*0146*/ 	.short	(.L_59 - .L_58)
	.align		4
.L_58:
        /*0148*/ 	.word	index@(_Z7prescanILb0ELb1EEvPjPKjS0_iii)
        /*014c*/ 	.word	0x00000000


	//----- nvinfo : EIATTR_REGCOUNT
	.align		4
.L_59:
        /*0150*/ 	.byte	0x04, 0x2f
        /*0152*/ 	.short	(.L_61 - .L_60)
	.align		4
.L_60:
        /*0154*/ 	.word	index@(_Z10uniformAddPjS_iii)
        /*0158*/ 	.word	0x00000010


	//----- nvinfo : EIATTR_FRAME_SIZE
	.align		4
.L_61:
        /*015c*/ 	.byte	0x04, 0x11
        /*015e*/ 	.short	(.L_63 - .L_62)
	.align		4
.L_62:
        /*0160*/ 	.word	index@(_Z10uniformAddPjS_iii)
        /*0164*/ 	.word	0x00000000


	//----- nvinfo : EIATTR_MIN_STACK_SIZE
	.align		4
.L_63:
        /*0168*/ 	.byte	0x04, 0x12
        /*016a*/ 	.short	(.L_65 - .L_64)
	.align		4
.L_64:
        /*016c*/ 	.word	index@(_Z10uniformAddPjS_iii)
        /*0170*/ 	.word	0x00000000


	//----- nvinfo : EIATTR_MIN_STACK_SIZE
	.align		4
.L_65:
        /*0174*/ 	.byte	0x04, 0x12
        /*0176*/ 	.short	(.L_67 - .L_66)
	.align		4
.L_66:
        /*0178*/ 	.word	index@(_Z7prescanILb0ELb1EEvPjPKjS0_iii)
        /*017c*/ 	.word	0x00000000


	//----- nvinfo : EIATTR_MIN_STACK_SIZE
	.align		4
.L_67:
        /*0180*/ 	.byte	0x04, 0x12
        /*0182*/ 	.short	(.L_69 - .L_68)
	.align		4
.L_68:
        /*0184*/ 	.word	index@(_Z7prescanILb0ELb0EEvPjPKjS0_iii)
        /*0188*/ 	.word	0x00000000


	//----- nvinfo : EIATTR_MIN_STACK_SIZE
	.align		4
.L_69:
        /*018c*/ 	.byte	0x04, 0x12
        /*018e*/ 	.short	(.L_71 - .L_70)
	.align		4
.L_70:
        /*0190*/ 	.word	index@(_Z7prescanILb1ELb1EEvPjPKjS0_iii)
        /*0194*/ 	.word	0x00000000


	//----- nvinfo : EIATTR_MIN_STACK_SIZE
	.align		4
.L_71:
        /*0198*/ 	.byte	0x04, 0x12
        /*019a*/ 	.short	(.L_73 - .L_72)
	.align		4
.L_72:
        /*019c*/ 	.word	index@(_Z7prescanILb1ELb0EEvPjPKjS0_iii)
        /*01a0*/ 	.word	0x00000000


	//----- nvinfo : EIATTR_MIN_STACK_SIZE
	.align		4
.L_73:
        /*01a4*/ 	.byte	0x04, 0x12
        /*01a6*/ 	.short	(.L_75 - .L_74)
	.align		4
.L_74:
        /*01a8*/ 	.word	index@(_Z11compactSIMDmPjS_m)
        /*01ac*/ 	.word	0x00000000


	//----- nvinfo : EIATTR_MIN_STACK_SIZE
	.align		4
.L_75:
        /*01b0*/ 	.byte	0x04, 0x12
        /*01b2*/ 	.short	(.L_77 - .L_76)
	.align		4
.L_76:
        /*01b4*/ 	.word	index@(_Z9ReadPivotmPj)
        /*01b8*/ 	.word	0x00000000


	//----- nvinfo : EIATTR_MIN_STACK_SIZE
	.align		4
.L_77:
        /*01bc*/ 	.byte	0x04, 0x12
        /*01be*/ 	.short	(.L_79 - .L_78)
	.align		4
.L_78:
        /*01c0*/ 	.word	index@(_Z9initpivotm)
        /*01c4*/ 	.word	0x00000000


	//----- nvinfo : EIATTR_MIN_STACK_SIZE
	.align		4
.L_79:
        /*01c8*/ 	.byte	0x04, 0x12
        /*01ca*/ 	.short	(.L_81 - .L_80)
	.align		4
.L_80:
        /*01cc*/ 	.word	index@(_Z14RenumberKernelmPj)
        /*01d0*/ 	.word	0x00000000


	//----- nvinfo : EIATTR_MIN_STACK_SIZE
	.align		4
.L_81:
        /*01d4*/ 	.byte	0x04, 0x12
        /*01d6*/ 	.short	(.L_83 - .L_82)
	.align		4
.L_82:
        /*01d8*/ 	.word	index@(_Z13UpdateKernel1mPjS_S_)
        /*01dc*/ 	.word	0x00000000


	//----- nvinfo : EIATTR_MIN_STACK_SIZE
	.align		4
.L_83:
        /*01e0*/ 	.byte	0x04, 0x12
        /*01e2*/ 	.short	(.L_85 - .L_84)
	.align		4
.L_84:
        /*01e4*/ 	.word	index@(_Z12UpdateKernelmPjS_)
        /*01e8*/ 	.word	0x00000000


	//----- nvinfo : EIATTR_MIN_STACK_SIZE
	.align		4
.L_85:
        /*01ec*/ 	.byte	0x04, 0x12
        /*01ee*/ 	.short	(.L_87 - .L_86)
	.align		4
.L_86:
        /*01f0*/ 	.word	index@(_Z17PIVOTS_SEL_Kernelm)
        /*01f4*/ 	.word	0x00000000


	//----- nvinfo : EIATTR_MIN_STACK_SIZE
	.align		4
.L_87:
        /*01f8*/ 	.byte	0x04, 0x12
        /*01fa*/ 	.short	(.L_89 - .L_88)
	.align		4
.L_88:
        /*01fc*/ 	.word	index@(_Z10TRIMKernelmPjS_S_S_)
        /*0200*/ 	.word	0x00000000


	//----- nvinfo : EIATTR_MIN_STACK_SIZE
	.align		4
.L_89:
        /*0204*/ 	.byte	0x04, 0x12
        /*0206*/ 	.short	(.L_91 - .L_90)
	.align		4
.L_90:
        /*0208*/ 	.word	index@(_Z10BFSKernel2mPjS_S_)
        /*020c*/ 	.word	0x00000000


	//----- nvinfo : EIATTR_MIN_STACK_SIZE
	.align		4
.L_91:
        /*0210*/ 	.byte	0x04, 0x12
        /*0212*/ 	.short	(.L_93 - .L_92)
	.align		4
.L_92:
        /*0214*/ 	.word	index@(_Z10BFSKernel1mPjS_S_S_S_S_)
        /*0218*/ 	.word	0x00000000
.L_93:


//--------------------- .nv.compat                --------------------------
	.section	.nv.compat,"",@"SHT_CUDA_COMPAT_INFO"
	.align	4
        /*0000*/ 	.byte	0x02, 0x09, 0x00, 0x00, 0x02, 0x02, 0x01, 0x00, 0x02, 0x05, 0x05, 0x00, 0x03, 0x07, 0x01, 0x01
        /*0010*/ 	.byte	0x02, 0x03, 0x00, 0x00, 0x02, 0x06, 0x01, 0x00, 0x04, 0x0b, 0x08, 0x00, 0x09, 0x00, 0x00, 0x00
        /*0020*/ 	.byte	0x00, 0x00, 0x00, 0x00


//--------------------- .nv.info._Z10uniformAddPjS_iii --------------------------
	.section	.nv.info._Z10uniformAddPjS_iii,"",@"SHT_CUDA_INFO"
	.sectionflags	@""
	.align	4


	//----- nvinfo : EIATTR_CUDA_API_VERSION
	.align		4
        /*0000*/ 	.byte	0x04, 0x37
        /*0002*/ 	.short	(.L_95 - .L_94)
.L_94:
        /*0004*/ 	.word	0x00000082


	//----- nvinfo : EIATTR_KPARAM_INFO
	.align		4
.L_95:
        /*0008*/ 	.byte	0x04, 0x17
        /*000a*/ 	.short	(.L_97 - .L_96)
.L_96:
        /*000c*/ 	.word	0x00000000
        /*0010*/ 	.short	0x0004
        /*0012*/ 	.short	0x0018
        /*0014*/ 	.byte	0x00, 0xf0, 0x11, 0x00


	//----- nvinfo : EIATTR_KPARAM_INFO
	.align		4
.L_97:
        /*0018*/ 	.byte	0x04, 0x17
        /*001a*/ 	.short	(.L_99 - .L_98)
.L_98:
        /*001c*/ 	.word	0x00000000
        /*0020*/ 	.short	0x0003
        /*0022*/ 	.short	0x0014
        /*0024*/ 	.byte	0x00, 0xf0, 0x11, 0x00


	//----- nvinfo : EIATTR_KPARAM_INFO
	.align		4
.L_99:
        /*0028*/ 	.byte	0x04, 0x17
        /*002a*/ 	.short	(.L_101 - .L_100)
.L_100:
        /*002c*/ 	.word	0x00000000
        /*0030*/ 	.short	0x0002
        /*0032*/ 	.short	0x0010
        /*0034*/ 	.byte	0x00, 0xf0, 0x11, 0x00


	//----- nvinfo : EIATTR_KPARAM_INFO
	.align		4
.L_101:
        /*0038*/ 	.byte	0x04, 0x17
        /*003a*/ 	.short	(.L_103 - .L_102)
.L_102:
        /*003c*/ 	.word	0x00000000
        /*0040*/ 	.short	0x0001
        /*0042*/ 	.short	0x0008
        /*0044*/ 	.byte	0x00, 0xf5, 0x21, 0x00


	//----- nvinfo : EIATTR_KPARAM_INFO
	.align		4
.L_103:
        /*0048*/ 	.byte	0x04, 0x17
        /*004a*/ 	.short	(.L_105 - .L_104)
.L_104:
        /*004c*/ 	.word	0x00000000
        /*0050*/ 	.short	0x0000
        /*0052*/ 	.short	0x0000
        /*0054*/ 	.byte	0x00, 0xf5, 0x21, 0x00


	//----- nvinfo : EIATTR_SPARSE_MMA_MASK
	.align		4
.L_105:
        /*0058*/ 	.byte	0x03, 0x50
        /*005a*/ 	.short	0x0000


	//----- nvinfo : EIATTR_MAXREG_COUNT
	.align		4
        /*005c*/ 	.byte	0x03, 0x1b
        /*005e*/ 	.short	0x00ff


	//----- nvinfo : EIATTR_NUM_BARRIERS
	.align		4
        /*0060*/ 	.byte	0x02, 0x4c
        /*0062*/ 	.byte	0x01
	.zero		1


	//----- nvinfo : EIATTR_MERCURY_ISA_VERSION
	.align		4
        /*0064*/ 	.byte	0x03, 0x5f
        /*0066*/ 	.short	0x0101


	//----- nvinfo : EIATTR_VRC_CTA_INIT_COUNT
	.align		4
        /*0068*/ 	.byte	0x02, 0x4a
	.zero		1
	.zero		1


	//----- nvinfo : EIATTR_EXIT_INSTR_OFFSETS
	.align		4
        /*006c*/ 	.byte	0x04, 0x1c
        /*006e*/ 	.short	(.L_107 - .L_106)


	//   ....[0]....
.L_106:
        /*0070*/ 	.word	0x00000250


	//----- nvinfo : EIATTR_CBANK_PARAM_SIZE
	.align		4
.L_107:
        /*0074*/ 	.byte	0x03, 0x19
        /*0076*/ 	.short	0x001c


	//----- nvinfo : EIATTR_PARAM_CBANK
	.align		4
        /*0078*/ 	.byte	0x04, 0x0a
        /*007a*/ 	.short	(.L_109 - .L_108)
	.align		4
.L_108:
        /*007c*/ 	.word	index@(.nv.constant0._Z10uniformAddPjS_iii)
        /*0080*/ 	.short	0x0380
        /*0082*/ 	.short	0x001c


	//----- nvinfo : EIATTR_SW_WAR
	.align		4
.L_109:
        /*0084*/ 	.byte	0x04, 0x36
        /*0086*/ 	.short	(.L_111 - .L_110)
.L_110:
        /*0088*/ 	.word	0x00000008
.L_111:


//--------------------- .nv.info._Z7prescanILb0ELb1EEvPjPKjS0_iii --------------------------
	.section	.nv.info._Z7prescanILb0ELb1EEvPjPKjS0_iii,"",@"SHT_CUDA_INFO"
	.sectionflags	@""
	.align	4


	//----- nvinfo : EIATTR_CUDA_API_VERSION
	.align		4
        /*0000*/ 	.byte	0x04, 0x37
        /*0002*/ 	.short	(.L_113 - .L_112)
.L_112:
        /*0004*/ 	.word	0x00000082


	//----- nvinfo : EIATTR_KPARAM_INFO
	.align		4
.L_113:
        /*0008*/ 	.byte	0x04, 0x17
        /*000a*/ 	.short	(.L_115 - .L_114)
.L_114:
        /*000c*/ 	.word	0x00000000
        /*0010*/ 	.short	0x0005
        /*0012*/ 	.short	0x0020
        /*0014*/ 	.byte	0x00, 0xf0, 0x11, 0x00


	//----- nvinfo : EIATTR_KPARAM_INFO
	.align		4
.L_115:
        /*0018*/ 	.byte	0x04, 0x17
        /*001a*/ 	.short	(.L_117 - .L_116)
.L_116:
        /*001c*/ 	.word	0x00000000
        /*0020*/ 	.short	0x0004
        /*0022*/ 	.short	0x001c
        /*0024*/ 	.byte	0x00, 0xf0, 0x11, 0x00


	//----- nvinfo : EIATTR_KPARAM_INFO
	.align		4
.L_117:
        /*0028*/ 	.byte	0x04, 0x17
        /*002a*/ 	.short	(.L_119 - .L_118)
.L_118:
        /*002c*/ 	.word	0x00000000
        /*0030*/ 	.short	0x0003
        /*0032*/ 	.short	0x0018
        /*0034*/ 	.byte	0x00, 0xf0, 0x11, 0x00


	//----- nvinfo : EIATTR_KPARAM_INFO
	.align		4
.L_119:
        /*0038*/ 	.byte	0x04, 0x17
        /*003a*/ 	.short	(.L_121 - .L_120)
.L_120:
        /*003c*/ 	.word	0x00000000
        /*0040*/ 	.short	0x0002
        /*0042*/ 	.short	0x0010
        /*0044*/ 	.byte	0x00, 0xf5, 0x21, 0x00


	//----- nvinfo : EIATTR_KPARAM_INFO
	.align		4
.L_121:
        /*0048*/ 	.byte	0x04, 0x17
        /*004a*/ 	.short	(.L_123 - .L_122)
.L_122:
        /*004c*/ 	.word	0x00000000
        /*0050*/ 	.short	0x0001
        /*0052*/ 	.short	0x0008
        /*0054*/ 	.byte	0x00, 0xf5, 0x21, 0x00


	//----- nvinfo : EIATTR_KPARAM_INFO
	.align		4
.L_123:
        /*0058*/ 	.byte	0x04, 0x17
        /*005a*/ 	.short	(.L_125 - .L_124)
.L_124:
        /*005c*/ 	.word	0x00000000
        /*0060*/ 	.short	0x0000
        /*0062*/ 	.short	0x0000
        /*0064*/ 	.byte	0x00, 0xf5, 0x21, 0x00


	//----- nvinfo : EIATTR_SPARSE_MMA_MASK
	.align		4
.L_125:
        /*0068*/ 	.byte	0x03, 0x50
        /*006a*/ 	.short	0x0000


	//----- nvinfo : EIATTR_MAXREG_COUNT
	.align		4
        /*006c*/ 	.byte	0x03, 0x1b
        /*006e*/ 	.short	0x00ff


	//----- nvinfo : EIATTR_NUM_BARRIERS
	.align		4
        /*0070*/ 	.byte	0x02, 0x4c
        /*0072*/ 	.byte	0x01
	.zero		1


	//----- nvinfo : EIATTR_MERCURY_ISA_VERSION
	.align		4
        /*0074*/ 	.byte	0x03, 0x5f
        /*0076*/ 	.short	0x0101


	//----- nvinfo : EIATTR_VRC_CTA_INIT_COUNT
	.align		4
        /*0078*/ 	.byte	0x02, 0x4a
	.zero		1
	.zero		1


	//----- nvinfo : EIATTR_EXIT_INSTR_OFFSETS
	.align		4
        /*007c*/ 	.byte	0x04, 0x1c
        /*007e*/ 	.short	(.L_127 - .L_126)


	//   ....[0]....
.L_126:
        /*0080*/ 	.word	0x00000630


	//   ....[1]....
        /*0084*/ 	.word	0x00000680


	//----- nvinfo : EIATTR_CRS_STACK_SIZE
	.align		4
.L_127:
        /*0088*/ 	.byte	0x04, 0x1e
        /*008a*/ 	.short	(.L_129 - .L_128)
.L_128:
        /*008c*/ 	.word	0x00000000


	//----- nvinfo : EIATTR_CBANK_PARAM_SIZE
	.align		4
.L_129:
        /*0090*/ 	.byte	0x03, 0x19
        /*0092*/ 	.short	0x0024


	//----- nvinfo : EIATTR_PARAM_CBANK
	.align		4
        /*0094*/ 	.byte	0x04, 0x0a
        /*0096*/ 	.short	(.L_131 - .L_130)
	.align		4
.L_130:
        /*0098*/ 	.word	index@(.nv.constant0._Z7prescanILb0ELb1EEvPjPKjS0_iii)
        /*009c*/ 	.short	0x0380
        /*009e*/ 	.short	0x0024


	//----- nvinfo : EIATTR_SW_WAR
	.align		4
.L_131:
        /*00a0*/ 	.byte	0x04, 0x36
        /*00a2*/ 	.short	(.L_133 - .L_132)
.L_132:
        /*00a4*/ 	.word	0x00000008
.L_133:


//--------------------- .nv.info._Z7prescanILb0ELb0EEvPjPKjS0_iii --------------------------
	.section	.nv.info._Z7prescanILb0ELb0EEvPjPKjS0_iii,"",@"SHT_CUDA_INFO"
	.sectionflags	@""
	.align	4


	//----- nvinfo : EIATTR_CUDA_API_VERSION
	.align		4
        /*0000*/ 	.byte	0x04, 0x37
        /*0002*/ 	.short	(.L_135 - .L_134)
.L_134:
        /*0004*/ 	.word	0x00000082


	//----- nvinfo : EIATTR_KPARAM_INFO
	.align		4
.L_135:
        /*0008*/ 	.byte	0x04, 0x17
        /*000a*/ 	.short	(.L_137 - .L_136)
.L_136:
        /*000c*/ 	.word	0x00000000
        /*0010*/ 	.short	0x0005
        /*0012*/ 	.short	0x0020
        /*0014*/ 	.byte	0x00, 0xf0, 0x11, 0x00


	//----- nvinfo : EIATTR_KPARAM_INFO
	.align		4
.L_137:
        /*0018*/ 	.byte	0x04, 0x17
        /*001a*/ 	.short	(.L_139 - .L_138)
.L_138:
        /*001c*/ 	.word	0x00000000
        /*0020*/ 	.short	0x0004
        /*0022*/ 	.short	0x001c
        /*0024*/ 	.byte	0x00, 0xf0, 0x11, 0x00


	//----- nvinfo : EIATTR_KPARAM_INFO
	.align		4
.L_139:
        /*0028*/ 	.byte	0x04, 0x17
        /*002a*/ 	.short	(.L_141 - .L_140)
.L_140:
        /*002c*/ 	.word	0x00000000
        /*0030*/ 	.short	0x0003
        /*0032*/ 	.short	0x0018
        /*0034*/ 	.byte	0x00, 0xf0, 0x11, 0x00


	//----- nvinfo : EIATTR_KPARAM_INFO
	.align		4
.L_141:
        /*0038*/ 	.byte	0x04, 0x17
        /*003a*/ 	.short	(.L_143 - .L_142)
.L_142:
        /*003c*/ 	.word	0x00000000
        /*0040*/ 	.short	0x0002
        /*0042*/ 	.short	0x0010
        /*0044*/ 	.byte	0x00, 0xf5, 0x21, 0x00


	//----- nvinfo : EIATTR_KPARAM_INFO
	.align		4
.L_143:
        /*0048*/ 	.byte	0x04, 0x17
        /*004a*/ 	.short	(.L_145 - .L_144)
.L_144:
        /*004c*/ 	.word	0x00000000
        /*0050*/ 	.short	0x0001
        /*0052*/ 	.short	0x0008
        /*0054*/ 	.byte	0x00, 0xf5, 0x21, 0x00


	//----- nvinfo : EIATTR_KPARAM_INFO
	.align		4
.L_145:
        /*0058*/ 	.byte	0x04, 0x17
        /*005a*/ 	.short	(.L_147 - .L_146)
.L_146:
        /*005c*/ 	.word	0x00000000
        /*0060*/ 	.short	0x0000
        /*0062*/ 	.short	0x0000
        /*0064*/ 	.byte	0x00, 0xf5, 0x21, 0x00


	//----- nvinfo : EIATTR_SPARSE_MMA_MASK
	.align		4
.L_147:
        /*0068*/ 	.byte	0x03, 0x50
        /*006a*/ 	.short	0x0000


	//----- nvinfo : EIATTR_MAXREG_COUNT
	.align		4
        /*006c*/ 	.byte	0x03, 0x1b
        /*006e*/ 	.short	0x00ff


	//----- nvinfo : EIATTR_NUM_BARRIERS
	.align		4
        /*0070*/ 	.byte	0x02, 0x4c
        /*0072*/ 	.byte	0x01
	.zero		1


	//----- nvinfo : EIATTR_MERCURY_ISA_VERSION
	.align		4
        /*0074*/ 	.byte	0x03, 0x5f
        /*0076*/ 	.short	0x0101


	//----- nvinfo : EIATTR_VRC_CTA_INIT_COUNT
	.align		4
        /*0078*/ 	.byte	0x02, 0x4a
	.zero		1
	.zero		1


	//----- nvinfo : EIATTR_EXIT_INSTR_OFFSETS
	.align		4
        /*007c*/ 	.byte	0x04, 0x1c
        /*007e*/ 	.short	(.L_149 - .L_148)


	//   ....[0]....
.L_148:
        /*0080*/ 	.word	0x00000620


	//----- nvinfo : EIATTR_CRS_STACK_SIZE
	.align		4
.L_149:
        /*0084*/ 	.byte	0x04, 0x1e
        /*0086*/ 	.short	(.L_151 - .L_150)
.L_150:
        /*0088*/ 	.word	0x00000000


	//----- nvinfo : EIATTR_CBANK_PARAM_SIZE
	.align		4
.L_151:
        /*008c*/ 	.byte	0x03, 0x19
        /*008e*/ 	.short	0x0024


	//----- nvinfo : EIATTR_PARAM_CBANK
	.align		4
        /*0090*/ 	.byte	0x04, 0x0a
        /*0092*/ 	.short	(.L_153 - .L_152)
	.align		4
.L_152:
        /*0094*/ 	.word	index@(.nv.constant0._Z7prescanILb0ELb0EEvPjPKjS0_iii)
        /*0098*/ 	.short	0x0380
        /*009a*/ 	.short	0x0024


	//----- nvinfo : EIATTR_SW_WAR
	.align		4
.L_153:
        /*009c*/ 	.byte	0x04, 0x36
        /*009e*/ 	.short	(.L_155 - .L_154)
.L_154:
        /*00a0*/ 	.word	0x00000008
.L_155:


//--------------------- .nv.info._Z7prescanILb1ELb1EEvPjPKjS0_iii --------------------------
	.section	.nv.info._Z7prescanILb1ELb1EEvPjPKjS0_iii,"",@"SHT_CUDA_INFO"
	.sectionflags	@""
	.align	4


	//----- nvinfo : EIATTR_CUDA_API_VERSION
	.align		4
        /*0000*/ 	.byte	0x04, 0x37
        /*0002*/ 	.short	(.L_157 - .L_156)
.L_156:
        /*0004*/ 	.word	0x00000082


	//----- nvinfo : EIATTR_KPARAM_INFO
	.align		4
.L_157:
        /*0008*/ 	.byte	0x04, 0x17
        /*000a*/ 	.short	(.L_159 - .L_158)
.L_158:
        /*000c*/ 	.word	0x00000000
        /*0010*/ 	.short	0x0005
        /*0012*/ 	.short	0x0020
        /*0014*/ 	.byte	0x00, 0xf0, 0x11, 0x00


	//----- nvinfo : EIATTR_KPARAM_INFO
	.align		4
.L_159:
        /*0018*/ 	.byte	0x04, 0x17
        /*001a*/ 	.short	(.L_161 - .L_160)
.L_160:
        /*001c*/ 	.word	0x00000000
        /*0020*/ 	.short	0x0004
        /*0022*/ 	.short	0x001c
        /*0024*/ 	.byte	0x00, 0xf0, 0x11, 0x00


	//----- nvinfo : EIATTR_KPARAM_INFO
	.align		4
.L_161:
        /*0028*/ 	.byte	0x04, 0x17
        /*002a*/ 	.short	(.L_163 - .L_162)
.L_162:
        /*002c*/ 	.word	0x00000000
        /*0030*/ 	.short	0x0003
        /*0032*/ 	.short	0x0018
        /*0034*/ 	.byte	0x00, 0xf0, 0x11, 0x00


	//----- nvinfo : EIATTR_KPARAM_INFO
	.align		4
.L_163:
        /*0038*/ 	.byte	0x04, 0x17
        /*003a*/ 	.short	(.L_165 - .L_164)
.L_164:
        /*003c*/ 	.word	0x00000000
        /*0040*/ 	.short	0x0002
        /*0042*/ 	.short	0x0010
        /*0044*/ 	.byte	0x00, 0xf5, 0x21, 0x00


	//----- nvinfo : EIATTR_KPARAM_INFO
	.align		4
.L_165:
        /*0048*/ 	.byte	0x04, 0x17
        /*004a*/ 	.short	(.L_167 - .L_166)
.L_166:
        /*004c*/ 	.word	0x00000000
        /*0050*/ 	.short	0x0001
        /*0052*/ 	.short	0x0008
        /*0054*/ 	.byte	0x00, 0xf5, 0x21, 0x00


	//----- nvinfo : EIATTR_KPARAM_INFO
	.align		4
.L_167:
        /*0058*/ 	.byte	0x04, 0x17
        /*005a*/ 	.short	(.L_169 - .L_168)
.L_168:
        /*005c*/ 	.word	0x00000000
        /*0060*/ 	.short	0x0000
        /*0062*/ 	.short	0x0000
        /*0064*/ 	.byte	0x00, 0xf5, 0x21, 0x00


	//----- nvinfo : EIATTR_SPARSE_MMA_MASK
	.align		4
.L_169:
        /*0068*/ 	.byte	0x03, 0x50
        /*006a*/ 	.short	0x0000


	//----- nvinfo : EIATTR_MAXREG_COUNT
	.align		4
        /*006c*/ 	.byte	0x03, 0x1b
        /*006e*/ 	.short	0x00ff


	//----- nvinfo : EIATTR_NUM_BARRIERS
	.align		4
        /*0070*/ 	.byte	0x02, 0x4c
        /*0072*/ 	.byte	0x01
	.zero		1


	//----- nvinfo : EIATTR_MERCURY_ISA_VERSION
	.align		4
        /*0074*/ 	.byte	0x03, 0x5f
        /*0076*/ 	.short	0x0101


	//----- nvinfo : EIATTR_VRC_CTA_INIT_COUNT
	.align		4
        /*0078*/ 	.byte	0x02, 0x4a
	.zero		1
	.zero		1


	//----- nvinfo : EIATTR_EXIT_INSTR_OFFSETS
	.align		4
        /*007c*/ 	.byte	0x04, 0x1c
        /*007e*/ 	.short	(.L_171 - .L_170)


	//   ....[0]....
.L_170:
        /*0080*/ 	.word	0x000006d0


	//   ....[1]....
        /*0084*/ 	.word	0x00000720


	//----- nvinfo : EIATTR_CRS_STACK_SIZE
	.align		4
.L_171:
        /*0088*/ 	.byte	0x04, 0x1e
        /*008a*/ 	.short	(.L_173 - .L_172)
.L_172:
        /*008c*/ 	.word	0x00000000


	//----- nvinfo : EIATTR_CBANK_PARAM_SIZE
	.align		4
.L_173:
        /*0090*/ 	.byte	0x03, 0x19
        /*0092*/ 	.short	0x0024


	//----- nvinfo : EIATTR_PARAM_CBANK
	.align		4
        /*0094*/ 	.byte	0x04, 0x0a
        /*0096*/ 	.short	(.L_175 - .L_174)
	.align		4
.L_174:
        /*0098*/ 	.word	index@(.nv.constant0._Z7prescanILb1ELb1EEvPjPKjS0_iii)
        /*009c*/ 	.short	0x0380
        /*009e*/ 	.short	0x0024


	//----- nvinfo : EIATTR_SW_WAR
	.align		4
.L_175:
        /*00a0*/ 	.byte	0x04, 0x36
        /*00a2*/ 	.short	(.L_177 - .L_176)
.L_176:
        /*00a4*/ 	.word	0x00000008
.L_177:


//--------------------- .nv.info._Z7prescanILb1ELb0EEvPjPKjS0_iii --------------------------
	.section	.nv.info._Z7prescanILb1ELb0EEvPjPKjS0_iii,"",@"SHT_CUDA_INFO"
	.sectionflags	@""
	.align	4


	//----- nvinfo : EIATTR_CUDA_API_VERSION
	.align		4
        /*0000*/ 	.byte	0x04, 0x37
        /*0002*/ 	.short	(.L_179 - .L_178)
.L_178:
        /*0004*/ 	.word	0x00000082


	//----- nvinfo : EIATTR_KPARAM_INFO
	.align		4
.L_179:
        /*0008*/ 	.byte	0x04, 0x17
        /*000a*/ 	.short	(.L_181 - .L_180)
.L_180:
        /*000c*/ 	.word	0x00000000
        /*0010*/ 	.short	0x0005
        /*0012*/ 	.short	0x0020
        /*0014*/ 	.byte	0x00, 0xf0, 0x11, 0x00


	//----- nvinfo : EIATTR_KPARAM_INFO
	.align		4
.L_181:
        /*0018*/ 	.byte	0x04, 0x17
        /*001a*/ 	.short	(.L_183 - .L_182)
.L_182:
        /*001c*/ 	.word	0x00000000
        /*0020*/ 	.short	0x0004
        /*0022*/ 	.short	0x001c
        /*0024*/ 	.byte	0x00, 0xf0, 0x11, 0x00


	//----- nvinfo : EIATTR_KPARAM_INFO
	.align		4
.L_183:
        /*0028*/ 	.byte	0x04, 0x17
        /*002a*/ 	.short	(.L_185 - .L_184)
.L_184:
        /*002c*/ 	.word	0x00000000
        /*0030*/ 	.short	0x0003
        /*0032*/ 	.short	0x0018
        /*0034*/ 	.byte	0x00, 0xf0, 0x11, 0x00


	//----- nvinfo : EIATTR_KPARAM_INFO
	.align		4
.L_185:
        /*0038*/ 	.byte	0x04, 0x17
        /*003a*/ 	.short	(.L_187 - .L_186)
.L_186:
        /*003c*/ 	.word	0x00000000
        /*0040*/ 	.short	0x0002
        /*0042*/ 	.short	0x0010
        /*0044*/ 	.byte	0x00, 0xf5, 0x21, 0x00


	//----- nvinfo : EIATTR_KPARAM_INFO
	.align		4
.L_187:
        /*0048*/ 	.byte	0x04, 0x17
        /*004a*/ 	.short	(.L_189 - .L_188)
.L_188:
        /*004c*/ 	.word	0x00000000
        /*0050*/ 	.short	0x0001
        /*0052*/ 	.short	0x0008
        /*0054*/ 	.byte	0x00, 0xf5, 0x21, 0x00


	//----- nvinfo : EIATTR_KPARAM_INFO
	.align		4
.L_189:
        /*0058*/ 	.byte	0x04, 0x17
        /*005a*/ 	.short	(.L_191 - .L_190)
.L_190:
        /*005c*/ 	.word	0x00000000
        /*0060*/ 	.short	0x0000
        /*0062*/ 	.short	0x0000
        /*0064*/ 	.byte	0x00, 0xf5, 0x21, 0x00


	//----- nvinfo : EIATTR_SPARSE_MMA_MASK
	.align		4
.L_191:
        /*0068*/ 	.byte	0x03, 0x50
        /*006a*/ 	.short	0x0000


	//----- nvinfo : EIATTR_MAXREG_COUNT
	.align		4
        /*006c*/ 	.byte	0x03, 0x1b
        /*006e*/ 	.short	0x00ff


	//----- nvinfo : EIATTR_NUM_BARRIERS
	.align		4
        /*0070*/ 	.byte	0x02, 0x4c
        /*0072*/ 	.byte	0x01
	.zero		1


	//----- nvinfo : EIATTR_MERCURY_ISA_VERSION
	.align		4
        /*0074*/ 	.byte	0x03, 0x5f
        /*0076*/ 	.short	0x0101


	//----- nvinfo : EIATTR_VRC_CTA_INIT_COUNT
	.align		4
        /*0078*/ 	.byte	0x02, 0x4a
	.zero		1
	.zero		1


	//----- nvinfo : EIATTR_EXIT_INSTR_OFFSETS
	.align		4
        /*007c*/ 	.byte	0x04, 0x1c
        /*007e*/ 	.short	(.L_193 - .L_192)


	//   ....[0]....
.L_192:
        /*0080*/ 	.word	0x000006d0


	//----- nvinfo : EIATTR_CRS_STACK_SIZE
	.align		4
.L_193:
        /*0084*/ 	.byte	0x04, 0x1e
        /*0086*/ 	.short	(.L_195 - .L_194)
.L_194:
        /*0088*/ 	.word	0x00000000


	//----- nvinfo : EIATTR_CBANK_PARAM_SIZE
	.align		4
.L_195:
        /*008c*/ 	.byte	0x03, 0x19
        /*008e*/ 	.short	0x0024


	//----- nvinfo : EIATTR_PARAM_CBANK
	.align		4
        /*0090*/ 	.byte	0x04, 0x0a
        /*0092*/ 	.short	(.L_197 - .L_196)
	.align		4
.L_196:
        /*0094*/ 	.word	index@(.nv.constant0._Z7prescanILb1ELb0EEvPjPKjS0_iii)
        /*0098*/ 	.short	0x0380
        /*009a*/ 	.short	0x0024


	//----- nvinfo : EIATTR_SW_WAR
	.align		4
.L_197:
        /*009c*/ 	.byte	0x04, 0x36
        /*009e*/ 	.short	(.L_199 - .L_198)
.L_198:
        /*00a0*/ 	.word	0x00000008
.L_199:


//--------------------- .nv.info._Z11compactSIMDmPjS_m --------------------------
	.section	.nv.info._Z11compactSIMDmPjS_m,"",@"SHT_CUDA_INFO"
	.sectionflags	@""
	.align	4


	//----- nvinfo : EIATTR_CUDA_API_VERSION
	.align		4
        /*0000*/ 	.byte	0x04, 0x37
        /*0002*/ 	.short	(.L_201 - .L_200)
.L_200:
        /*0004*/ 	.word	0x00000082


	//----- nvinfo : EIATTR_KPARAM_INFO
	.align		4
.L_201:
        /*0008*/ 	.byte	0x04, 0x17
        /*000a*/ 	.short	(.L_203 - .L_202)
.L_202:
        /*000c*/ 	.word	0x00000000
        /*0010*/ 	.short	0x0003
        /*0012*/ 	.short	0x0018
        /*0014*/ 	.byte	0x00, 0xf0, 0x21, 0x00


	//----- nvinfo : EIATTR_KPARAM_INFO
	.align		4
.L_203:
        /*0018*/ 	.byte	0x04, 0x17
        /*001a*/ 	.short	(.L_205 - .L_204)
.L_204:
        /*001c*/ 	.word	0x00000000
        /*0020*/ 	.short	0x0002
        /*0022*/ 	.short	0x0010
        /*0024*/ 	.byte	0x00, 0xf5, 0x21, 0x00


	//----- nvinfo : EIATTR_KPARAM_INFO
	.align		4
.L_205:
        /*0028*/ 	.byte	0x04, 0x17
        /*002a*/ 	.short	(.L_207 - .L_206)
.L_206:
        /*002c*/ 	.word	0x00000000
        /*0030*/ 	.short	0x0001
        /*0032*/ 	.short	0x0008
        /*0034*/ 	.byte	0x00, 0xf5, 0x21, 0x00


	//----- nvinfo : EIATTR_KPARAM_INFO
	.align		4
.L_207:
        /*0038*/ 	.byte	0x04, 0x17
        /*003a*/ 	.short	(.L_209 - .L_208)
.L_208:
        /*003c*/ 	.word	0x00000000
        /*0040*/ 	.short	0x0000
        /*0042*/ 	.short	0x0000
        /*0044*/ 	.byte	0x00, 0xf0, 0x21, 0x00


	//----- nvinfo : EIATTR_SPARSE_MMA_MASK
	.align		4
.L_209:
        /*0048*/ 	.byte	0x03, 0x50
        /*004a*/ 	.short	0x0000


	//----- nvinfo : EIATTR_MAXREG_COUNT
	.align		4
        /*004c*/ 	.byte	0x03, 0x1b
        /*004e*/ 	.short	0x00ff


	//----- nvinfo : EIATTR_MERCURY_ISA_VERSION
	.align		4
        /*0050*/ 	.byte	0x03, 0x5f
        /*0052*/ 	.short	0x0101


	//----- nvinfo : EIATTR_VRC_CTA_INIT_COUNT
	.align		4
        /*0054*/ 	.byte	0x02, 0x4a
	.zero		1
	.zero		1


	//----- nvinfo : EIATTR_EXIT_INSTR_OFFSETS
	.align		4
        /*0058*/ 	.byte	0x04, 0x1c
        /*005a*/ 	.short	(.L_211 - .L_210)


	//   ....[0]....
.L_210:
        /*005c*/ 	.word	0x000000a0


	//   ....[1]....
        /*0060*/ 	.word	0x00000120


	//   ....[2]....
        /*0064*/ 	.word	0x00000160


	//----- nvinfo : EIATTR_CBANK_PARAM_SIZE
	.align		4
.L_211:
        /*0068*/ 	.byte	0x03, 0x19
        /*006a*/ 	.short	0x0020


	//----- nvinfo : EIATTR_PARAM_CBANK
	.align		4
        /*006c*/ 	.byte	0x04, 0x0a
        /*006e*/ 	.short	(.L_213 - .L_212)
	.align		4
.L_212:
        /*0070*/ 	.word	index@(.nv.constant0._Z11compactSIMDmPjS_m)
        /*0074*/ 	.short	0x0380
        /*0076*/ 	.short	0x0020


	//----- nvinfo : EIATTR_SW_WAR
	.align		4
.L_213:
        /*0078*/ 	.byte	0x04, 0x36
        /*007a*/ 	.short	(.L_215 - .L_214)
.L_214:
        /*007c*/ 	.word	0x00000008
.L_215:


//--------------------- .nv.info._Z9ReadPivotmPj  --------------------------
	.section	.nv.info._Z9ReadPivotmPj,"",@"SHT_CUDA_INFO"
	.sectionflags	@""
	.align	4


	//----- nvinfo : EIATTR_CUDA_API_VERSION
	.align		4
        /*0000*/ 	.byte	0x04, 0x37
        /*0002*/ 	.short	(.L_217 - .L_216)
.L_216:
        /*0004*/ 	.word	0x00000082


	//----- nvinfo : EIATTR_KPARAM_INFO
	.align		4
.L_217:
        /*0008*/ 	.byte	0x04, 0x17
        /*000a*/ 	.short	(.L_219 - .L_218)
.L_218:
        /*000c*/ 	.word	0x00000000
        /*0010*/ 	.short	0x0001
        /*0012*/ 	.short	0x0008
        /*0014*/ 	.byte	0x00, 0xf5, 0x21, 0x00


	//----- nvinfo : EIATTR_KPARAM_INFO
	.align		4
.L_219:
        /*0018*/ 	.byte	0x04, 0x17
        /*001a*/ 	.short	(.L_221 - .L_220)
.L_220:
        /*001c*/ 	.word	0x00000000
        /*0020*/ 	.short	0x0000
        /*0022*/ 	.short	0x0000
        /*0024*/ 	.byte	0x00, 0xf0, 0x21, 0x00


	//----- nvinfo : EIATTR_SPARSE_MMA_MASK
	.align		4
.L_221:
        /*0028*/ 	.byte	0x03, 0x50
        /*002a*/ 	.short	0x0000


	//----- nvinfo : EIATTR_MAXREG_COUNT
	.align		4
        /*002c*/ 	.byte	0x03, 0x1b
        /*002e*/ 	.short	0x00ff


	//----- nvinfo : EIATTR_MERCURY_ISA_VERSION
	.align		4
        /*0030*/ 	.byte	0x03, 0x5f
        /*0032*/ 	.short	0x0101


	//----- nvinfo : EIATTR_VRC_CTA_INIT_COUNT
	.align		4
        /*0034*/ 	.byte	0x02, 0x4a
	.zero		1
	.zero		1


	//----- nvinfo : EIATTR_EXIT_INSTR_OFFSETS
	.align		4
        /*0038*/ 	.byte	0x04, 0x1c
        /*003a*/ 	.short	(.L_223 - .L_222)


	//   ....[0]....
.L_222:
        /*003c*/ 	.word	0x00000080


	//   ....[1]....
        /*0040*/ 	.word	0x00000150


	//----- nvinfo : EIATTR_CBANK_PARAM_SIZE
	.align		4
.L_223:
        /*0044*/ 	.byte	0x03, 0x19
        /*0046*/ 	.short	0x0010


	//----- nvinfo : EIATTR_PARAM_CBANK
	.align		4
        /*0048*/ 	.byte	0x04, 0x0a
        /*004a*/ 	.short	(.L_225 - .L_224)
	.align		4
.L_224:
        /*004c*/ 	.word	index@(.nv.constant0._Z9ReadPivotmPj)
        /*0050*/ 	.short	0x0380
        /*0052*/ 	.short	0x0010


	//----- nvinfo : EIATTR_SW_WAR
	.align		4
.L_225:
        /*0054*/ 	.byte	0x04, 0x36
        /*0056*/ 	.short	(.L_227 - .L_226)
.L_226:
        /*0058*/ 	.word	0x00000008
.L_227:


//--------------------- .nv.info._Z9initpivotm    --------------------------
	.section	.nv.info._Z9initpivotm,"",@"SHT_CUDA_INFO"
	.sectionflags	@""
	.align	4


	//----- nvinfo : EIATTR_CUDA_API_VERSION
	.align		4
        /*0000*/ 	.byte	0x04, 0x37
        /*0002*/ 	.short	(.L_229 - .L_228)
.L_228:
        /*0004*/ 	.word	0x00000082


	//----- nvinfo : EIATTR_KPARAM_INFO
	.align		4
.L_229:
        /*0008*/ 	.byte	0x04, 0x17
        /*000a*/ 	.short	(.L_231 - .L_230)
.L_230:
        /*000c*/ 	.word	0x00000000
        /*0010*/ 	.short	0x0000
        /*0012*/ 	.short	0x0000
        /*0014*/ 	.byte	0x00, 0xf0, 0x21, 0x00


	//----- nvinfo : EIATTR_SPARSE_MMA_MASK
	.align		4
.L_231:
        /*0018*/ 	.byte	0x03, 0x50
        /*001a*/ 	.short	0x0000


	//----- nvinfo : EIATTR_MAXREG_COUNT
	.align		4
        /*001c*/ 	.byte	0x03, 0x1b
        /*001e*/ 	.short	0x00ff


	//----- nvinfo : EIATTR_MERCURY_ISA_VERSION
	.align		4
        /*0020*/ 	.byte	0x03, 0x5f
        /*0022*/ 	.short	0x0101


	//----- nvinfo : EIATTR_VRC_CTA_INIT_COUNT
	.align		4
        /*0024*/ 	.byte	0x02, 0x4a
	.zero		1
	.zero		1


	//----- nvinfo : EIATTR_EXIT_INSTR_OFFSETS
	.align		4
        /*0028*/ 	.byte	0x04, 0x1c
        /*002a*/ 	.short	(.L_233 - .L_232)


	//   ....[0]....
.L_232:
        /*002c*/ 	.word	0x00000080


	//   ....[1]....
        /*0030*/ 	.word	0x00000100


	//----- nvinfo : EIATTR_CBANK_PARAM_SIZE
	.align		4
.L_233:
        /*0034*/ 	.byte	0x03, 0x19
        /*0036*/ 	.short	0x0008


	//----- nvinfo : EIATTR_PARAM_CBANK
	.align		4
        /*0038*/ 	.byte	0x04, 0x0a
        /*003a*/ 	.short	(.L_235 - .L_234)
	.align		4
.L_234:
        /*003c*/ 	.word	index@(.nv.constant0._Z9initpivotm)
        /*0040*/ 	.short	0x0380
        /*0042*/ 	.short	0x0008


	//----- nvinfo : EIATTR_SW_WAR
	.align		4
.L_235:
        /*0044*/ 	.byte	0x04, 0x36
        /*0046*/ 	.short	(.L_237 - .L_236)
.L_236:
        /*0048*/ 	.word	0x00000008
.L_237:


//--------------------- .nv.info._Z14RenumberKernelmPj --------------------------
	.section	.nv.info._Z14RenumberKernelmPj,"",@"SHT_CUDA_INFO"
	.sectionflags	@""
	.align	4


	//----- nvinfo : EIATTR_CUDA_API_VERSION
	.align		4
        /*0000*/ 	.byte	0x04, 0x37
        /*0002*/ 	.short	(.L_239 - .L_238)
.L_238:
        /*0004*/ 	.word	0x00000082


	//----- nvinfo : EIATTR_KPARAM_INFO
	.align		4
.L_239:
        /*0008*/ 	.byte	0x04, 0x17
        /*000a*/ 	.short	(.L_241 - .L_240)
.L_240:
        /*000c*/ 	.word	0x00000000
        /*0010*/ 	.short	0x0001
        /*0012*/ 	.short	0x0008
        /*0014*/ 	.byte	0x00, 0xf5, 0x21, 0x00


	//----- nvinfo : EIATTR_KPARAM_INFO
	.align		4
.L_241:
        /*0018*/ 	.byte	0x04, 0x17
        /*001a*/ 	.short	(.L_243 - .L_242)
.L_242:
        /*001c*/ 	.word	0x00000000
        /*0020*/ 	.short	0x0000
        /*0022*/ 	.short	0x0000
        /*0024*/ 	.byte	0x00, 0xf0, 0x21, 0x00


	//----- nvinfo : EIATTR_SPARSE_MMA_MASK
	.align		4
.L_243:
        /*0028*/ 	.byte	0x03, 0x50
        /*002a*/ 	.short	0x0000


	//----- nvinfo : EIATTR_MAXREG_COUNT
	.align		4
        /*002c*/ 	.byte	0x03, 0x1b
        /*002e*/ 	.short	0x00ff


	//----- nvinfo : EIATTR_MERCURY_ISA_VERSION
	.align		4
        /*0030*/ 	.byte	0x03, 0x5f
        /*0032*/ 	.short	0x0101


	//----- nvinfo : EIATTR_VRC_CTA_INIT_COUNT
	.align		4
        /*0034*/ 	.byte	0x02, 0x4a
	.zero		1
	.zero		1


	//----- nvinfo : EIATTR_EXIT_INSTR_OFFSETS
	.align		4
        /*0038*/ 	.byte	0x04, 0x1c
        /*003a*/ 	.short	(.L_245 - .L_244)


	//   ....[0]....
.L_244:
        /*003c*/ 	.word	0x00000080


	//   ....[1]....
        /*0040*/ 	.word	0x00000100


	//   ....[2]....
        /*0044*/ 	.word	0x00000150


	//----- nvinfo : EIATTR_CBANK_PARAM_SIZE
	.align		4
.L_245:
        /*0048*/ 	.byte	0x03, 0x19
        /*004a*/ 	.short	0x0010


	//----- nvinfo : EIATTR_PARAM_CBANK
	.align		4
        /*004c*/ 	.byte	0x04, 0x0a
        /*004e*/ 	.short	(.L_247 - .L_246)
	.align		4
.L_246:
        /*0050*/ 	.word	index@(.nv.constant0._Z14RenumberKernelmPj)
        /*0054*/ 	.short	0x0380
        /*0056*/ 	.short	0x0010


	//----- nvinfo : EIATTR_SW_WAR
	.align		4
.L_247:
        /*0058*/ 	.byte	0x04, 0x36
        /*005a*/ 	.short	(.L_249 - .L_248)
.L_248:
        /*005c*/ 	.word	0x00000008
.L_249:


//--------------------- .nv.info._Z13UpdateKernel1mPjS_S_ --------------------------
	.section	.nv.info._Z13UpdateKernel1mPjS_S_,"",@"SHT_CUDA_INFO"
	.sectionflags	@""
	.align	4


	//----- nvinfo : EIATTR_CUDA_API_VERSION
	.align		4
        /*0000*/ 	.byte	0x04, 0x37
        /*0002*/ 	.short	(.L_251 - .L_250)
.L_250:
        /*0004*/ 	.word	0x00000082


	//----- nvinfo : EIATTR_KPARAM_INFO
	.align		4
.L_251:
        /*0008*/ 	.byte	0x04, 0x17
        /*000a*/ 	.short	(.L_253 - .L_252)
.L_252:
        /*000c*/ 	.word	0x00000000
        /*0010*/ 	.short	0x0003
        /*0012*/ 	.short	0x0018
        /*0014*/ 	.byte	0x00, 0xf5, 0x21, 0x00


	//----- nvinfo : EIATTR_KPARAM_INFO
	.align		4
.L_253:
        /*0018*/ 	.byte	0x04, 0x17
        /*001a*/ 	.short	(.L_255 - .L_254)
.L_254:
        /*001c*/ 	.word	0x00000000
        /*0020*/ 	.short	0x0002
        /*0022*/ 	.short	0x0010
        /*0024*/ 	.byte	0x00, 0xf5, 0x21, 0x00


	//----- nvinfo : EIATTR_KPARAM_INFO
	.align		4
.L_255:
        /*0028*/ 	.byte	0x04, 0x17
        /*002a*/ 	.short	(.L_257 - .L_256)
.L_256:
        /*002c*/ 	.word	0x00000000
        /*0030*/ 	.short	0x0001
        /*0032*/ 	.short	0x0008
        /*0034*/ 	.byte	0x00, 0xf5, 0x21, 0x00


	//----- nvinfo : EIATTR_KPARAM_INFO
	.align		4
.L_257:
        /*0038*/ 	.byte	0x04, 0x17
        /*003a*/ 	.short	(.L_259 - .L_258)
.L_258:
        /*003c*/ 	.word	0x00000000
        /*0040*/ 	.short	0x0000
        /*0042*/ 	.short	0x0000
        /*0044*/ 	.byte	0x00, 0xf0, 0x21, 0x00


	//----- nvinfo : EIATTR_SPARSE_MMA_MASK
	.align		4
.L_259:
        /*0048*/ 	.byte	0x03, 0x50
        /*004a*/ 	.short	0x0000


	//----- nvinfo : EIATTR_MAXREG_COUNT
	.align		4
        /*004c*/ 	.byte	0x03, 0x1b
        /*004e*/ 	.short	0x00ff


	//----- nvinfo : EIATTR_MERCURY_ISA_VERSION
	.align		4
        /*0050*/ 	.byte	0x03, 0x5f
        /*0052*/ 	.short	0x0101


	//----- nvinfo : EIATTR_VRC_CTA_INIT_COUNT
	.align		4
        /*0054*/ 	.byte	0x02, 0x4a
	.zero		1
	.zero		1


	//----- nvinfo : EIATTR_EXIT_INSTR_OFFSETS
	.align		4
        /*0058*/ 	.byte	0x04, 0x1c
        /*005a*/ 	.short	(.L_261 - .L_260)


	//   ....[0]....
.L_260:
        /*005c*/ 	.word	0x00000080


	//   ....[1]....
        /*0060*/ 	.word	0x00000120


	//   ....[2]....
        /*0064*/ 	.word	0x000001a0


	//   ....[3]....
        /*0068*/ 	.word	0x00000220


	//   ....[4]....
        /*006c*/ 	.word	0x00000250


	//   ....[5]....
        /*0070*/ 	.word	0x00000320


	//   ....[6]....
        /*0074*/ 	.word	0x000003a0


	//   ....[7]....
        /*0078*/ 	.word	0x00000470


	//   ....[8]....
        /*007c*/ 	.word	0x00000550


	//----- nvinfo : EIATTR_CRS_STACK_SIZE
	.align		4
.L_261:
        /*0080*/ 	.byte	0x04, 0x1e
        /*0082*/ 	.short	(.L_263 - .L_262)
.L_262:
        /*0084*/ 	.word	0x00000000


	//----- nvinfo : EIATTR_CBANK_PARAM_SIZE
	.align		4
.L_263:
        /*0088*/ 	.byte	0x03, 0x19
        /*008a*/ 	.short	0x0020


	//----- nvinfo : EIATTR_PARAM_CBANK
	.align		4
        /*008c*/ 	.byte	0x04, 0x0a
        /*008e*/ 	.short	(.L_265 - .L_264)
	.align		4
.L_264:
        /*0090*/ 	.word	index@(.nv.constant0._Z13UpdateKernel1mPjS_S_)
        /*0094*/ 	.short	0x0380
        /*0096*/ 	.short	0x0020


	//----- nvinfo : EIATTR_SW_WAR
	.align		4
.L_265:
        /*0098*/ 	.byte	0x04, 0x36
        /*009a*/ 	.short	(.L_267 - .L_266)
.L_266:
        /*009c*/ 	.word	0x00000008
.L_267:


//--------------------- .nv.info._Z12UpdateKernelmPjS_ --------------------------
	.section	.nv.info._Z12UpdateKernelmPjS_,"",@"SHT_CUDA_INFO"
	.sectionflags	@""
	.align	4


	//----- nvinfo : EIATTR_CUDA_API_VERSION
	.align		4
        /*0000*/ 	.byte	0x04, 0x37
        /*0002*/ 	.short	(.L_269 - .L_268)
.L_268:
        /*0004*/ 	.word	0x00000082


	//----- nvinfo : EIATTR_KPARAM_INFO
	.align		4
.L_269:
        /*0008*/ 	.byte	0x04, 0x17
        /*000a*/ 	.short	(.L_271 - .L_270)
.L_270:
        /*000c*/ 	.word	0x00000000
        /*0010*/ 	.short	0x0002
        /*0012*/ 	.short	0x0010
        /*0014*/ 	.byte	0x00, 0xf5, 0x21, 0x00


	//----- nvinfo : EIATTR_KPARAM_INFO
	.align		4
.L_271:
        /*0018*/ 	.byte	0x04, 0x17
        /*001a*/ 	.short	(.L_273 - .L_272)
.L_272:
        /*001c*/ 	.word	0x00000000
        /*0020*/ 	.short	0x0001
        /*0022*/ 	.short	0x0008
        /*0024*/ 	.byte	0x00, 0xf5, 0x21, 0x00


	//----- nvinfo : EIATTR_KPARAM_INFO
	.align		4
.L_273:
        /*0028*/ 	.byte	0x04, 0x17
        /*002a*/ 	.short	(.L_275 - .L_274)
.L_274:
        /*002c*/ 	.word	0x00000000
        /*0030*/ 	.short	0x0000
        /*0032*/ 	.short	0x0000
        /*0034*/ 	.byte	0x00, 0xf0, 0x21, 0x00


	//----- nvinfo : EIATTR_SPARSE_MMA_MASK
	.align		4
.L_275:
        /*0038*/ 	.byte	0x03, 0x50
        /*003a*/ 	.short	0x0000


	//----- nvinfo : EIATTR_MAXREG_COUNT
	.align		4
        /*003c*/ 	.byte	0x03, 0x1b
        /*003e*/ 	.short	0x00ff


	//----- nvinfo : EIATTR_MERCURY_ISA_VERSION
	.align		4
        /*0040*/ 	.byte	0x03, 0x5f
        /*0042*/ 	.short	0x0101


	//----- nvinfo : EIATTR_VRC_CTA_INIT_COUNT
	.align		4
        /*0044*/ 	.byte	0x02, 0x4a
	.zero		1
	.zero		1


	//----- nvinfo : EIATTR_EXIT_INSTR_OFFSETS
	.align		4
        /*0048*/ 	.byte	0x04, 0x1c
        /*004a*/ 	.short	(.L_277 - .L_276)


	//   ....[0]....
.L_276:
        /*004c*/ 	.word	0x00000080


	//   ....[1]....
        /*0050*/ 	.word	0x00000120


	//   ....[2]....
        /*0054*/ 	.word	0x000001a0


	//   ....[3]....
        /*0058*/ 	.word	0x00000220


	//   ....[4]....
        /*005c*/ 	.word	0x00000250


	//   ....[5]....
        /*0060*/ 	.word	0x000002a0


	//   ....[6]....
        /*0064*/ 	.word	0x00000320


	//   ....[7]....
        /*0068*/ 	.word	0x00000380


	//   ....[8]....
        /*006c*/ 	.word	0x000003e0


	//----- nvinfo : EIATTR_CRS_STACK_SIZE
	.align		4
.L_277:
        /*0070*/ 	.byte	0x04, 0x1e
        /*0072*/ 	.short	(.L_279 - .L_278)
.L_278:
        /*0074*/ 	.word	0x00000000


	//----- nvinfo : EIATTR_CBANK_PARAM_SIZE
	.align		4
.L_279:
        /*0078*/ 	.byte	0x03, 0x19
        /*007a*/ 	.short	0x0018


	//----- nvinfo : EIATTR_PARAM_CBANK
	.align		4
        /*007c*/ 	.byte	0x04, 0x0a
        /*007e*/ 	.short	(.L_281 - .L_280)
	.align		4
.L_280:
        /*0080*/ 	.word	index@(.nv.constant0._Z12UpdateKernelmPjS_)
        /*0084*/ 	.short	0x0380
        /*0086*/ 	.short	0x0018


	//----- nvinfo : EIATTR_SW_WAR
	.align		4
.L_281:
        /*0088*/ 	.byte	0x04, 0x36
        /*008a*/ 	.short	(.L_283 - .L_282)
.L_282:
        /*008c*/ 	.word	0x00000008
.L_283:


//--------------------- .nv.info._Z17PIVOTS_SEL_Kernelm --------------------------
	.section	.nv.info._Z17PIVOTS_SEL_Kernelm,"",@"SHT_CUDA_INFO"
	.sectionflags	@""
	.align	4


	//----- nvinfo : EIATTR_CUDA_API_VERSION
	.align		4
        /*0000*/ 	.byte	0x04, 0x37
        /*0002*/ 	.short	(.L_285 - .L_284)
.L_284:
        /*0004*/ 	.word	0x00000082


	//----- nvinfo : EIATTR_KPARAM_INFO
	.align		4
.L_285:
        /*0008*/ 	.byte	0x04, 0x17
        /*000a*/ 	.short	(.L_287 - .L_286)
.L_286:
        /*000c*/ 	.word	0x00000000
        /*0010*/ 	.short	0x0000
        /*0012*/ 	.short	0x0000
        /*0014*/ 	.byte	0x00, 0xf0, 0x21, 0x00


	//----- nvinfo : EIATTR_SPARSE_MMA_MASK
	.align		4
.L_287:
        /*0018*/ 	.byte	0x03, 0x50
        /*001a*/ 	.short	0x0000


	//----- nvinfo : EIATTR_MAXREG_COUNT
	.align		4
        /*001c*/ 	.byte	0x03, 0x1b
        /*001e*/ 	.short	0x00ff


	//----- nvinfo : EIATTR_MERCURY_ISA_VERSION
	.align		4
        /*0020*/ 	.byte	0x03, 0x5f
        /*0022*/ 	.short	0x0101


	//----- nvinfo : EIATTR_VRC_CTA_INIT_COUNT
	.align		4
        /*0024*/ 	.byte	0x02, 0x4a
	.zero		1
	.zero		1


	//----- nvinfo : EIATTR_EXIT_INSTR_OFFSETS
	.align		4
        /*0028*/ 	.byte	0x04, 0x1c
        /*002a*/ 	.short	(.L_289 - .L_288)


	//   ....[0]....
.L_288:
        /*002c*/ 	.word	0x00000080


	//   ....[1]....
        /*0030*/ 	.word	0x00000100


	//   ....[2]....
        /*0034*/ 	.word	0x00000150


	//----- nvinfo : EIATTR_CBANK_PARAM_SIZE
	.align		4
.L_289:
        /*0038*/ 	.byte	0x03, 0x19
        /*003a*/ 	.short	0x0008


	//----- nvinfo : EIATTR_PARAM_CBANK
	.align		4
        /*003c*/ 	.byte	0x04, 0x0a
        /*003e*/ 	.short	(.L_291 - .L_290)
	.align		4
.L_290:
        /*0040*/ 	.word	index@(.nv.constant0._Z17PIVOTS_SEL_Kernelm)
        /*0044*/ 	.short	0x0380
        /*0046*/ 	.short	0x0008


	//----- nvinfo : EIATTR_SW_WAR
	.align		4
.L_291:
        /*0048*/ 	.byte	0x04, 0x36
        /*004a*/ 	.short	(.L_293 - .L_292)
.L_292:
        /*004c*/ 	.word	0x00000008
.L_293:


//--------------------- .nv.info._Z10TRIMKernelmPjS_S_S_ --------------------------
	.section	.nv.info._Z10TRIMKernelmPjS_S_S_,"",@"SHT_CUDA_INFO"
	.sectionflags	@""
	.align	4


	//----- nvinfo : EIATTR_CUDA_API_VERSION
	.align		4
        /*0000*/ 	.byte	0x04, 0x37
        /*0002*/ 	.short	(.L_295 - .L_294)
.L_294:
        /*0004*/ 	.word	0x00000082


	//----- nvinfo : EIATTR_KPARAM_INFO
	.align		4
.L_295:
        /*0008*/ 	.byte	0x04, 0x17
        /*000a*/ 	.short	(.L_297 - .L_296)
.L_296:
        /*000c*/ 	.word	0x00000000
        /*0010*/ 	.short	0x0004
        /*0012*/ 	.short	0x0020
        /*0014*/ 	.byte	0x00, 0xf5, 0x21, 0x00


	//----- nvinfo : EIATTR_KPARAM_INFO
	.align		4
.L_297:
        /*0018*/ 	.byte	0x04, 0x17
        /*001a*/ 	.short	(.L_299 - .L_298)
.L_298:
        /*001c*/ 	.word	0x00000000
        /*0020*/ 	.short	0x0003
        /*0022*/ 	.short	0x0018
        /*0024*/ 	.byte	0x00, 0xf5, 0x21, 0x00


	//----- nvinfo : EIATTR_KPARAM_INFO
	.align		4
.L_299:
        /*0028*/ 	.byte	0x04, 0x17
        /*002a*/ 	.short	(.L_301 - .L_300)
.L_300:
        /*002c*/ 	.word	0x00000000
        /*0030*/ 	.short	0x0002
        /*0032*/ 	.short	0x0010
        /*0034*/ 	.byte	0x00, 0xf5, 0x21, 0x00


	//----- nvinfo : EIATTR_KPARAM_INFO
	.align		4
.L_301:
        /*0038*/ 	.byte	0x04, 0x17
        /*003a*/ 	.short	(.L_303 - .L_302)
.L_302:
        /*003c*/ 	.word	0x00000000
        /*0040*/ 	.short	0x0001
        /*0042*/ 	.short	0x0008
        /*0044*/ 	.byte	0x00, 0xf5, 0x21, 0x00


	//----- nvinfo : EIATTR_KPARAM_INFO
	.align		4
.L_303:
        /*0048*/ 	.byte	0x04, 0x17
        /*004a*/ 	.short	(.L_305 - .L_304)
.L_304:
        /*004c*/ 	.word	0x00000000
        /*0050*/ 	.short	0x0000
        /*0052*/ 	.short	0x0000
        /*0054*/ 	.byte	0x00, 0xf0, 0x21, 0x00


	//----- nvinfo : EIATTR_SPARSE_MMA_MASK
	.align		4
.L_305:
        /*0058*/ 	.byte	0x03, 0x50
        /*005a*/ 	.short	0x0000


	//----- nvinfo : EIATTR_MAXREG_COUNT
	.align		4
        /*005c*/ 	.byte	0x03, 0x1b
        /*005e*/ 	.short	0x00ff


	//----- nvinfo : EIATTR_MERCURY_ISA_VERSION
	.align		4
        /*0060*/ 	.byte	0x03, 0x5f
        /*0062*/ 	.short	0x0101


	//----- nvinfo : EIATTR_VRC_CTA_INIT_COUNT
	.align		4
        /*0064*/ 	.byte	0x02, 0x4a
	.zero		1
	.zero		1


	//----- nvinfo : EIATTR_EXIT_INSTR_OFFSETS
	.align		4
        /*0068*/ 	.byte	0x04, 0x1c
        /*006a*/ 	.short	(.L_307 - .L_306)


	//   ....[0]....
.L_306:
        /*006c*/ 	.word	0x00000080


	//   ....[1]....
        /*0070*/ 	.word	0x00000120


	//   ....[2]....
        /*0074*/ 	.word	0x000003a0


	//   ....[3]....
        /*0078*/ 	.word	0x00000430


	//----- nvinfo : EIATTR_CRS_STACK_SIZE
	.align		4
.L_307:
        /*007c*/ 	.byte	0x04, 0x1e
        /*007e*/ 	.short	(.L_309 - .L_308)
.L_308:
        /*0080*/ 	.word	0x00000000


	//----- nvinfo : EIATTR_CBANK_PARAM_SIZE
	.align		4
.L_309:
        /*0084*/ 	.byte	0x03, 0x19
        /*0086*/ 	.short	0x0028


	//----- nvinfo : EIATTR_PARAM_CBANK
	.align		4
        /*0088*/ 	.byte	0x04, 0x0a
        /*008a*/ 	.short	(.L_311 - .L_310)
	.align		4
.L_310:
        /*008c*/ 	.word	index@(.nv.constant0._Z10TRIMKernelmPjS_S_S_)
        /*0090*/ 	.short	0x0380
        /*0092*/ 	.short	0x0028


	//----- nvinfo : EIATTR_SW_WAR
	.align		4
.L_311:
        /*0094*/ 	.byte	0x04, 0x36
        /*0096*/ 	.short	(.L_313 - .L_312)
.L_312:
        /*0098*/ 	.word	0x00000008
.L_313:


//--------------------- .nv.info._Z10BFSKernel2mPjS_S_ --------------------------
	.section	.nv.info._Z10BFSKernel2mPjS_S_,"",@"SHT_CUDA_INFO"
	.sectionflags	@""
	.align	4


	//----- nvinfo : EIATTR_CUDA_API_VERSION
	.align		4
        /*0000*/ 	.byte	0x04, 0x37
        /*0002*/ 	.short	(.L_315 - .L_314)
.L_314:
        /*0004*/ 	.word	0x00000082


	//----- nvinfo : EIATTR_KPARAM_INFO
	.align		4
.L_315:
        /*0008*/ 	.byte	0x04, 0x17
        /*000a*/ 	.short	(.L_317 - .L_316)
.L_316:
        /*000c*/ 	.word	0x00000000
        /*0010*/ 	.short	0x0003
        /*0012*/ 	.short	0x0018
        /*0014*/ 	.byte	0x00, 0xf5, 0x21, 0x00


	//----- nvinfo : EIATTR_KPARAM_INFO
	.align		4
.L_317:
        /*0018*/ 	.byte	0x04, 0x17
        /*001a*/ 	.short	(.L_319 - .L_318)
.L_318:
        /*001c*/ 	.word	0x00000000
        /*0020*/ 	.short	0x0002
        /*0022*/ 	.short	0x0010
        /*0024*/ 	.byte	0x00, 0xf5, 0x21, 0x00


	//----- nvinfo : EIATTR_KPARAM_INFO
	.align		4
.L_319:
        /*0028*/ 	.byte	0x04, 0x17
        /*002a*/ 	.short	(.L_321 - .L_320)
.L_320:
        /*002c*/ 	.word	0x00000000
        /*0030*/ 	.short	0x0001
        /*0032*/ 	.short	0x0008
        /*0034*/ 	.byte	0x00, 0xf5, 0x21, 0x00


	//----- nvinfo : EIATTR_KPARAM_INFO
	.align		4
.L_321:
        /*0038*/ 	.byte	0x04, 0x17
        /*003a*/ 	.short	(.L_323 - .L_322)
.L_322:
        /*003c*/ 	.word	0x00000000
        /*0040*/ 	.short	0x0000
        /*0042*/ 	.short	0x0000
        /*0044*/ 	.byte	0x00, 0xf0, 0x21, 0x00


	//----- nvinfo : EIATTR_SPARSE_MMA_MASK
	.align		4
.L_323:
        /*0048*/ 	.byte	0x03, 0x50
        /*004a*/ 	.short	0x0000


	//----- nvinfo : EIATTR_MAXREG_COUNT
	.align		4
        /*004c*/ 	.byte	0x03, 0x1b
        /*004e*/ 	.short	0x00ff


	//----- nvinfo : EIATTR_MERCURY_ISA_VERSION
	.align		4
        /*0050*/ 	.byte	0x03, 0x5f
        /*0052*/ 	.short	0x0101


	//----- nvinfo : EIATTR_VRC_CTA_INIT_COUNT
	.align		4
        /*0054*/ 	.byte	0x02, 0x4a
	.zero		1
	.zero		1


	//----- nvinfo : EIATTR_EXIT_INSTR_OFFSETS
	.align		4
        /*0058*/ 	.byte	0x04, 0x1c
        /*005a*/ 	.short	(.L_325 - .L_324)


	//   ....[0]....
.L_324:
        /*005c*/ 	.word	0x00000080


	//   ....[1]....
        /*0060*/ 	.word	0x00000110


	//   ....[2]....
        /*0064*/ 	.word	0x000001e0


	//----- nvinfo : EIATTR_CBANK_PARAM_SIZE
	.align		4
.L_325:
        /*0068*/ 	.byte	0x03, 0x19
        /*006a*/ 	.short	0x0020


	//----- nvinfo : EIATTR_PARAM_CBANK
	.align		4
        /*006c*/ 	.byte	0x04, 0x0a
        /*006e*/ 	.short	(.L_327 - .L_326)
	.align		4
.L_326:
        /*0070*/ 	.word	index@(.nv.constant0._Z10BFSKernel2mPjS_S_)
        /*0074*/ 	.short	0x0380
        /*0076*/ 	.short	0x0020


	//----- nvinfo : EIATTR_SW_WAR
	.align		4
.L_327:
        /*0078*/ 	.byte	0x04, 0x36
        /*007a*/ 	.short	(.L_329 - .L_328)
.L_328:
        /*007c*/ 	.word	0x00000008
.L_329:


//--------------------- .nv.info._Z10BFSKernel1mPjS_S_S_S_S_ --------------------------
	.section	.nv.info._Z10BFSKernel1mPjS_S_S_S_S_,"",@"SHT_CUDA_INFO"
	.sectionflags	@""
	.align	4


	//----- nvinfo : EIATTR_CUDA_API_VERSION
	.align		4
        /*0000*/ 	.byte	0x04, 0x37
        /*0002*/ 	.short	(.L_331 - .L_330)
.L_330:
        /*0004*/ 	.word	0x00000082


	//----- nvinfo : EIATTR_KPARAM_INFO
	.align		4
.L_331:
        /*0008*/ 	.byte	0x04, 0x17
        /*000a*/ 	.short	(.L_333 - .L_332)
.L_332:
        /*000c*/ 	.word	0x00000000
        /*0010*/ 	.short	0x0006
        /*0012*/ 	.short	0x0030
        /*0014*/ 	.byte	0x00, 0xf5, 0x21, 0x00


	//----- nvinfo : EIATTR_KPARAM_INFO
	.align		4
.L_333:
        /*0018*/ 	.byte	0x04, 0x17
        /*001a*/ 	.short	(.L_335 - .L_334)
.L_334:
        /*001c*/ 	.word	0x00000000
        /*0020*/ 	.short	0x0005
        /*0022*/ 	.short	0x0028
        /*0024*/ 	.byte	0x00, 0xf5, 0x21, 0x00


	//----- nvinfo : EIATTR_KPARAM_INFO
	.align		4
.L_335:
        /*0028*/ 	.byte	0x04, 0x17
        /*002a*/ 	.short	(.L_337 - .L_336)
.L_336:
        /*002c*/ 	.word	0x00000000
        /*0030*/ 	.short	0x0004
        /*0032*/ 	.short	0x0020
        /*0034*/ 	.byte	0x00, 0xf5, 0x21, 0x00


	//----- nvinfo : EIATTR_KPARAM_INFO
	.align		4
.L_337:
        /*0038*/ 	.byte	0x04, 0x17
        /*003a*/ 	.short	(.L_339 - .L_338)
.L_338:
        /*003c*/ 	.word	0x00000000
        /*0040*/ 	.short	0x0003
        /*0042*/ 	.short	0x0018
        /*0044*/ 	.byte	0x00, 0xf5, 0x21, 0x00


	//----- nvinfo : EIATTR_KPARAM_INFO
	.align		4
.L_339:
        /*0048*/ 	.byte	0x04, 0x17
        /*004a*/ 	.short	(.L_341 - .L_340)
.L_340:
        /*004c*/ 	.word	0x00000000
        /*0050*/ 	.short	0x0002
        /*0052*/ 	.short	0x0010
        /*0054*/ 	.byte	0x00, 0xf5, 0x21, 0x00


	//----- nvinfo : EIATTR_KPARAM_INFO
	.align		4
.L_341:
        /*0058*/ 	.byte	0x04, 0x17
        /*005a*/ 	.short	(.L_343 - .L_342)
.L_342:
        /*005c*/ 	.word	0x00000000
        /*0060*/ 	.short	0x0001
        /*0062*/ 	.short	0x0008
        /*0064*/ 	.byte	0x00, 0xf5, 0x21, 0x00


	//----- nvinfo : EIATTR_KPARAM_INFO
	.align		4
.L_343:
        /*0068*/ 	.byte	0x04, 0x17
        /*006a*/ 	.short	(.L_345 - .L_344)
.L_344:
        /*006c*/ 	.word	0x00000000
        /*0070*/ 	.short	0x0000
        /*0072*/ 	.short	0x0000
        /*0074*/ 	.byte	0x00, 0xf0, 0x21, 0x00


	//----- nvinfo : EIATTR_SPARSE_MMA_MASK
	.align		4
.L_345:
        /*0078*/ 	.byte	0x03, 0x50
        /*007a*/ 	.short	0x0000


	//----- nvinfo : EIATTR_MAXREG_COUNT
	.align		4
        /*007c*/ 	.byte	0x03, 0x1b
        /*007e*/ 	.short	0x00ff


	//----- nvinfo : EIATTR_MERCURY_ISA_VERSION
	.align		4
        /*0080*/ 	.byte	0x03, 0x5f
        /*0082*/ 	.short	0x0101


	//----- nvinfo : EIATTR_VRC_CTA_INIT_COUNT
	.align		4
        /*0084*/ 	.byte	0x02, 0x4a
	.zero		1
	.zero		1


	//----- nvinfo : EIATTR_EXIT_INSTR_OFFSETS
	.align		4
        /*0088*/ 	.byte	0x04, 0x1c
        /*008a*/ 	.short	(.L_347 - .L_346)


	//   ....[0]....
.L_346:
        /*008c*/ 	.word	0x00000080


	//   ....[1]....
        /*0090*/ 	.word	0x00000160


	//   ....[2]....
        /*0094*/ 	.word	0x00000330


	//----- nvinfo : EIATTR_CRS_STACK_SIZE
	.align		4
.L_347:
        /*0098*/ 	.byte	0x04, 0x1e
        /*009a*/ 	.short	(.L_349 - .L_348)
.L_348:
        /*009c*/ 	.word	0x00000000


	//----- nvinfo : EIATTR_CBANK_PARAM_SIZE
	.align		4
.L_349:
        /*00a0*/ 	.byte	0x03, 0x19
        /*00a2*/ 	.short	0x0038


	//----- nvinfo : EIATTR_PARAM_CBANK
	.align		4
        /*00a4*/ 	.byte	0x04, 0x0a
        /*00a6*/ 	.short	(.L_351 - .L_350)
	.align		4
.L_350:
        /*00a8*/ 	.word	index@(.nv.constant0._Z10BFSKernel1mPjS_S_S_S_S_)
        /*00ac*/ 	.short	0x0380
        /*00ae*/ 	.short	0x0038


	//----- nvinfo : EIATTR_SW_WAR
	.align		4
.L_351:
        /*00b0*/ 	.byte	0x04, 0x36
        /*00b2*/ 	.short	(.L_353 - .L_352)
.L_352:
        /*00b4*/ 	.word	0x00000008
.L_353:


//--------------------- .nv.callgraph             --------------------------
	.section	.nv.callgraph,"",@"SHT_CUDA_CALLGRAPH"
	.align	4
	.sectionentsize	8
	.align		4
        /*0000*/ 	.word	0x00000000
	.align		4
        /*0004*/ 	.word	0xffffffff
	.align		4
        /*0008*/ 	.word	0x00000000
	.align		4
        /*000c*/ 	.word	0xfffffffe
	.align		4
        /*0010*/ 	.word	0x00000000
	.align		4
        /*0014*/ 	.word	0xfffffffd
	.align		4
        /*0018*/ 	.word	0x00000000
	.align		4
        /*001c*/ 	.word	0xfffffffc


//--------------------- .nv.constant4             --------------------------
	.section	.nv.constant4,"a",@progbits
	.align	8
	.align		8
.nv.constant4:
        /*0000*/ 	.dword	Mterminate
	.align		8
        /*0008*/ 	.dword	numActiveThreads
	.align		8
        /*0010*/ 	.dword	range
	.align		8
        /*0018*/ 	.dword	pivot


//--------------------- .text._Z10uniformAddPjS_iii --------------------------
	.section	.text._Z10uniformAddPjS_iii,"ax",@progbits
	.align	128
        .global         _Z10uniformAddPjS_iii
        .type           _Z10uniformAddPjS_iii,@function
        .size           _Z10uniformAddPjS_iii,(.L_x_57 - _Z10uniformAddPjS_iii)
        .other          _Z10uniformAddPjS_iii,@"STO_CUDA_ENTRY STV_DEFAULT"
_Z10uniformAddPjS_iii:
.text._Z10uniformAddPjS_iii:
[----:B------:R-:W-:Y:S01]  /*0000*/  LDC R1, c[0x0][0x37c] ;  /* 0x0000df00ff017b82 */ /* 0x000fe20000000800 */
[----:B------:R-:W0:Y:S07]  /*0010*/  S2R R13, SR_TID.X ;  /* 0x00000000000d7919 */ /* 0x000e2e0000002100 */
[----:B------:R-:W1:Y:S01]  /*0020*/  S2UR UR4, SR_CTAID.X ;  /* 0x00000000000479c3 */ /* 0x000e620000002500 */
[----:B------:R-:W2:Y:S01]  /*0030*/  LDCU.64 UR6, c[0x0][0x358] ;  /* 0x00006b00ff0677ac */ /* 0x000ea20008000a00 */
[----:B------:R-:W3:Y:S01]  /*0040*/  LDCU UR8, c[0x0][0x398] ;  /* 0x00007300ff0877ac */ /* 0x000ee20008000800 */
[----:B0-----:R-:W-:-:S13]  /*0050*/  ISETP.NE.AND P0, PT, R13, RZ, PT ;  /* 0x000000ff0d00720c */ /* 0x001fda0003f05270 */
[----:B------:R-:W1:Y:S08]  /*0060*/  @!P0 LDC R5, c[0x0][0x394] ;  /* 0x0000e500ff058b82 */ /* 0x000e700000000800 */
[----:B------:R-:W0:Y:S01]  /*0070*/  @!P0 LDC.64 R2, c[0x0][0x388] ;  /* 0x0000e200ff028b82 */ /* 0x000e220000000a00 */
[----:B-1----:R-:W-:-:S05]  /*0080*/  @!P0 IADD3 R5, PT, PT, R5, UR4, RZ ;  /* 0x0000000405058c10 */ /* 0x002fca000fffe0ff */
[----:B0-----:R-:W-:Y:S02]  /*0090*/  @!P0 IMAD.WIDE.U32 R2, R5, 0x4, R2 ;  /* 0x0000000405028825 */ /* 0x001fe400078e0002 */
[----:B------:R-:W0:Y:S03]  /*00a0*/  LDC R8, c[0x0][0x360] ;  /* 0x0000d800ff087b82 */ /* 0x000e260000000800 */
[----:B--2---:R1:W2:Y:S01]  /*00b0*/  @!P0 LDG.E R0, desc[UR6][R2.64] ;  /* 0x0000000602008981 */ /* 0x0042a2000c1e1900 */
[----:B------:R-:W-:-:S04]  /*00c0*/  USHF.L.U32 UR4, UR4, 0x8, URZ ;  /* 0x0000000804047899 */ /* 0x000fc800080006ff */
[----:B------:R-:W4:Y:S01]  /*00d0*/  S2UR UR5, SR_CgaCtaId ;  /* 0x00000000000579c3 */ /* 0x000f220000008800 */
[----:B------:R-:W-:-:S07]  /*00e0*/  USHF.R.S32.HI UR4, URZ, 0x8, UR4 ;  /* 0x00000008ff047899 */ /* 0x000fce0008011404 */
[----:B------:R-:W1:Y:S01]  /*00f0*/  LDC.64 R4, c[0x0][0x380] ;  /* 0x0000e000ff047b82 */ /* 0x000e620000000a00 */
[----:B0-----:R-:W-:Y:S01]  /*0100*/  IMAD R6, R8, UR4, RZ ;  /* 0x0000000408067c24 */ /* 0x001fe2000f8e02ff */
[----:B------:R-:W-:-:S04]  /*0110*/  UMOV UR4, 0x400 ;  /* 0x0000040000047882 */ /* 0x000fc80000000000 */
[----:B------:R-:W-:Y:S01]  /*0120*/  LEA R6, R6, R13, 0x1 ;  /* 0x0000000d06067211 */ /* 0x000fe200078e08ff */
[----:B----4-:R-:W-:-:S04]  /*0130*/  ULEA UR4, UR5, UR4, 0x18 ;  /* 0x0000000405047291 */ /* 0x010fc8000f8ec0ff */
[----:B---3--:R-:W-:-:S04]  /*0140*/  VIADD R7, R6, UR8 ;  /* 0x0000000806077c36 */ /* 0x008fc80008000000 */
[C---:B-1----:R-:W-:Y:S01]  /*0150*/  IMAD.WIDE.U32 R2, R7.reuse, 0x4, R4 ;  /* 0x0000000407027825 */ /* 0x042fe200078e0004 */
[----:B--2---:R-:W-:Y:S01]  /*0160*/  @!P0 STS [UR4], R0 ;  /* 0x00000000ff008988 */ /* 0x004fe20008000804 */
[----:B------:R-:W-:Y:S06]  /*0170*/  BAR.SYNC.DEFER_BLOCKING 0x0 ;  /* 0x0000000000007b1d */ /* 0x000fec0000010000 */
[----:B------:R-:W2:Y:S01]  /*0180*/  LDG.E R9, desc[UR6][R2.64] ;  /* 0x0000000602097981 */ /* 0x000ea2000c1e1900 */
[----:B------:R-:W-:-:S03]  /*0190*/  IADD3 R7, PT, PT, R7, R8, RZ ;  /* 0x0000000807077210 */ /* 0x000fc60007ffe0ff */
[----:B------:R-:W2:Y:S01]  /*01a0*/  LDS R6, [UR4] ;  /* 0x00000004ff067984 */ /* 0x000ea20008000800 */
[----:B------:R-:W0:Y:S01]  /*01b0*/  LDCU UR4, c[0x0][0x390] ;  /* 0x00007200ff0477ac */ /* 0x000e220008000800 */
[----:B------:R-:W-:Y:S01]  /*01c0*/  IMAD.WIDE.U32 R4, R7, 0x4, R4 ;  /* 0x0000000407047825 */ /* 0x000fe200078e0004 */
[----:B------:R-:W-:-:S03]  /*01d0*/  IADD3 R7, PT, PT, R13, R8, RZ ;  /* 0x000000080d077210 */ /* 0x000fc60007ffe0ff */
[----:B--2---:R-:W-:-:S05]  /*01e0*/  IMAD.IADD R9, R6, 0x1, R9 ;  /* 0x0000000106097824 */ /* 0x004fca00078e0209 */
[----:B------:R-:W-:Y:S04]  /*01f0*/  STG.E desc[UR6][R2.64], R9 ;  /* 0x0000000902007986 */ /* 0x000fe8000c101906 */
[----:B------:R-:W2:Y:S01]  /*0200*/  LDG.E R11, desc[UR6][R4.64] ;  /* 0x00000006040b7981 */ /* 0x000ea2000c1e1900 */
[----:B0-----:R-:W-:-:S04]  /*0210*/  ISETP.GE.U32.AND P0, PT, R7, UR4, PT ;  /* 0x0000000407007c0c */ /* 0x001fc8000bf06070 */
[----:B------:R-:W-:-:S05]  /*0220*/  SEL R6, R6, RZ, !P0 ;  /* 0x000000ff06067207 */ /* 0x000fca0004000000 */
[----:B--2---:R-:W-:-:S05]  /*0230*/  IMAD.IADD R11, R6, 0x1, R11 ;  /* 0x00000001060b7824 */ /* 0x004fca00078e020b */
[----:B------:R-:W-:Y:S01]  /*0240*/  STG.E desc[UR6][R4.64], R11 ;  /* 0x0000000b04007986 */ /* 0x000fe2000c101906 */
[----:B------:R-:W-:Y:S05]  /*0250*/  EXIT ;  /* 0x000000000000794d */ /* 0x000fea0003800000 */
.L_x_0:
[----:B------:R-:W-:-:S00]  /*0260*/  BRA `(.L_x_0) ;  /* 0xfffffffc00fc7947 */ /* 0x000fc0000383ffff */
[----:B------:R-:W-:-:S00]  /*0270*/  NOP ;  /* 0x0000000000007918 */ /* 0x000fc00000000000 */
        /* <DEDUP_REMOVED lines=8> */
.L_x_57:


//--------------------- .text._Z7prescanILb0ELb1EEvPjPKjS0_iii --------------------------
	.section	.text._Z7prescanILb0ELb1EEvPjPKjS0_iii,"ax",@progbits
	.align	128
        .global         _Z7prescanILb0ELb1EEvPjPKjS0_iii
        .type           _Z7prescanILb0ELb1EEvPjPKjS0_iii,@function
        .size           _Z7prescanILb0ELb1EEvPjPKjS0_iii,(.L_x_58 - _Z7prescanILb0ELb1EEvPjPKjS0_iii)
        .other          _Z7prescanILb0ELb1EEvPjPKjS0_iii,@"STO_CUDA_ENTRY STV_DEFAULT"
_Z7prescanILb0ELb1EEvPjPKjS0_iii:
.text._Z7prescanILb0ELb1EEvPjPKjS0_iii:
[----:B------:R-:W-:Y:S01]  /*0000*/  LDC R1, c[0x0][0x37c] ;  /* 0x0000df00ff017b82 */ /* 0x000fe20000000800 */
[----:B------:R-:W0:Y:S01]  /*0010*/  LDCU UR4, c[0x0][0x3a0] ;  /* 0x00007400ff0477ac */ /* 0x000e220008000800 */
[----:B------:R-:W1:Y:S06]  /*0020*/  S2R R3, SR_TID.X ;  /* 0x0000000000037919 */ /* 0x000e6c0000002100 */
[----:B------:R-:W2:Y:S01]  /*0030*/  LDC.64 R4, c[0x0][0x388] ;  /* 0x0000e200ff047b82 */ /* 0x000ea20000000a00 */
[----:B------:R-:W-:Y:S01]  /*0040*/  IMAD.MOV.U32 R11, RZ, RZ, RZ ;  /* 0x000000ffff0b7224 */ /* 0x000fe200078e00ff */
[----:B------:R-:W3:Y:S01]  /*0050*/  LDCU UR7, c[0x0][0x398] ;  /* 0x00007300ff0777ac */ /* 0x000ee20008000800 */
[----:B------:R-:W4:Y:S01]  /*0060*/  LDCU UR6, c[0x0][0x3a0] ;  /* 0x00007400ff0677ac */ /* 0x000f220008000800 */
[----:B------:R-:W5:Y:S01]  /*0070*/  LDCU.64 UR8, c[0x0][0x358] ;  /* 0x00006b00ff0877ac */ /* 0x000f620008000a00 */
[----:B0-----:R-:W-:-:S06]  /*0080*/  UISETP.NE.AND UP0, UPT, UR4, URZ, UPT ;  /* 0x000000ff0400728c */ /* 0x001fcc000bf05270 */
[----:B------:R-:W-:-:S05]  /*0090*/  PLOP3.LUT P0, PT, PT, PT, UP0, 0x80, 0x8 ;  /* 0x000000000008781c */ /* 0x000fca0003f0f008 */
[----:B------:R-:W0:Y:S01]  /*00a0*/  @!UP0 LDCU UR5, c[0x0][0x360] ;  /* 0x00006c00ff0587ac */ /* 0x000e220008000800 */
[----:B------:R-:W1:Y:S07]  /*00b0*/  LDC R0, c[0x0][0x360] ;  /* 0x0000d800ff007b82 */ /* 0x000e6e0000000800 */
[----:B------:R-:W3:Y:S01]  /*00c0*/  @!P0 S2R R2, SR_CTAID.X ;  /* 0x0000000000028919 */ /* 0x000ee20000002500 */
[----:B-1----:R-:W-:Y:S01]  /*00d0*/  IMAD.IADD R12, R3, 0x1, R0 ;  /* 0x00000001030c7824 */ /* 0x002fe200078e0200 */
[----:B---3--:R-:W-:-:S04]  /*00e0*/  @!P0 R2UR UR4, R2 ;  /* 0x00000000020482ca */ /* 0x008fc800000e0000 */
[----:B------:R-:W-:-:S09]  /*00f0*/  ISETP.GE.AND P0, PT, R12, UR7, PT ;  /* 0x000000070c007c0c */ /* 0x000fd2000bf06270 */
[----:B------:R-:W-:-:S04]  /*0100*/  @!UP0 USHF.L.U32 UR4, UR4, 0x8, URZ ;  /* 0x0000000804048899 */ /* 0x000fc800080006ff */
[----:B------:R-:W-:-:S04]  /*0110*/  @!UP0 USHF.R.S32.HI UR4, URZ, 0x8, UR4 ;  /* 0x00000008ff048899 */ /* 0x000fc80008011404 */
[----:B0-----:R-:W-:-:S04]  /*0120*/  @!UP0 UIMAD UR4, UR4, UR5, URZ ;  /* 0x00000005040482a4 */ /* 0x001fc8000f8e02ff */
[----:B----4-:R-:W-:-:S06]  /*0130*/  @!UP0 USHF.L.U32 UR6, UR4, 0x1, URZ ;  /* 0x0000000104068899 */ /* 0x010fcc00080006ff */
[----:B------:R-:W-:-:S04]  /*0140*/  VIADD R2, R3, UR6 ;  /* 0x0000000603027c36 */ /* 0x000fc80008000000 */
[----:B--2---:R-:W-:-:S03]  /*0150*/  IMAD.WIDE R8, R2, 0x4, R4 ;  /* 0x0000000402087825 */ /* 0x004fc600078e0204 */
[----:B------:R-:W-:-:S03]  /*0160*/  @!P0 LEA R6, P1, R0, R8, 0x2 ;  /* 0x0000000800068211 */ /* 0x000fc600078210ff */
[----:B-----5:R-:W2:Y:S02]  /*0170*/  LDG.E R8, desc[UR8][R8.64] ;  /* 0x0000000808087981 */ /* 0x020ea4000c1e1900 */
[----:B------:R-:W-:-:S05]  /*0180*/  @!P0 IMAD.X R7, RZ, RZ, R9, P1 ;  /* 0x000000ffff078224 */ /* 0x000fca00008e0609 */
[----:B------:R0:W3:Y:S01]  /*0190*/  @!P0 LDG.E R11, desc[UR8][R6.64] ;  /* 0x00000008060b8981 */ /* 0x0000e2000c1e1900 */
[----:B------:R-:W1:Y:S01]  /*01a0*/  S2UR UR5, SR_CgaCtaId ;  /* 0x00000000000579c3 */ /* 0x000e620000008800 */
[----:B------:R-:W-:Y:S01]  /*01b0*/  UMOV UR4, 0x400 ;  /* 0x0000040000047882 */ /* 0x000fe20000000000 */
[----:B------:R-:W-:Y:S02]  /*01c0*/  LEA.HI R5, R3, R3, RZ, 0x1c ;  /* 0x0000000303057211 */ /* 0x000fe400078fe0ff */
[----:B------:R-:W-:Y:S01]  /*01d0*/  LEA.HI R4, R12, R12, RZ, 0x1c ;  /* 0x0000000c0c047211 */ /* 0x000fe200078fe0ff */
[----:B-1----:R-:W-:-:S06]  /*01e0*/  ULEA UR4, UR5, UR4, 0x18 ;  /* 0x0000000405047291 */ /* 0x002fcc000f8ec0ff */
[----:B------:R-:W-:Y:S02]  /*01f0*/  LEA R5, R5, UR4, 0x2 ;  /* 0x0000000405057c11 */ /* 0x000fe4000f8e10ff */
[----:B------:R-:W-:Y:S01]  /*0200*/  LEA R4, R4, UR4, 0x2 ;  /* 0x0000000404047c11 */ /* 0x000fe2000f8e10ff */
[----:B------:R-:W-:Y:S02]  /*0210*/  IMAD.MOV.U32 R10, RZ, RZ, 0x1 ;  /* 0x00000001ff0a7424 */ /* 0x000fe400078e00ff */
[----:B0-----:R-:W-:Y:S01]  /*0220*/  IMAD.MOV.U32 R6, RZ, RZ, R0 ;  /* 0x000000ffff067224 */ /* 0x001fe200078e0000 */
[----:B--2---:R0:W-:Y:S04]  /*0230*/  STS [R5], R8 ;  /* 0x0000000805007388 */ /* 0x0041e80000000800 */
[----:B---3--:R0:W-:Y:S02]  /*0240*/  STS [R4], R11 ;  /* 0x0000000b04007388 */ /* 0x0081e40000000800 */
.L_x_3:
[----:B------:R-:W-:Y:S01]  /*0250*/  BAR.SYNC.DEFER_BLOCKING 0x0 ;  /* 0x0000000000007b1d */ /* 0x000fe20000010000 */
[----:B------:R-:W-:Y:S02]  /*0260*/  ISETP.GE.U32.AND P0, PT, R3, R6, PT ;  /* 0x000000060300720c */ /* 0x000fe40003f06070 */
[----:B------:R-:W-:Y:S02]  /*0270*/  ISETP.GT.U32.AND P1, PT, R6, 0x1, PT ;  /* 0x000000010600780c */ /* 0x000fe40003f24070 */
[----:B------:R-:W-:Y:S01]  /*0280*/  SHF.R.U32.HI R9, RZ, 0x1, R6 ;  /* 0x00000001ff097819 */ /* 0x000fe20000011606 */
[----:B------:R-:W-:Y:S08]  /*0290*/  BSSY.RECONVERGENT B0, `(.L_x_1) ;  /* 0x000000f000007945 */ /* 0x000ff00003800200 */
[----:B-1----:R-:W-:Y:S05]  /*02a0*/  @P0 BRA `(.L_x_2) ;  /* 0x0000000000340947 */ /* 0x002fea0003800000 */
[----:B------:R-:W-:-:S05]  /*02b0*/  IMAD.SHL.U32 R6, R10, 0x200, RZ ;  /* 0x000002000a067824 */ /* 0x000fca00078e00ff */
[----:B------:R-:W-:-:S05]  /*02c0*/  SHF.R.S32.HI R6, RZ, 0x8, R6 ;  /* 0x00000008ff067819 */ /* 0x000fca0000011406 */
[----:B------:R-:W-:-:S04]  /*02d0*/  IMAD R6, R6, R3, R10 ;  /* 0x0000000306067224 */ /* 0x000fc800078e020a */
[----:B------:R-:W-:-:S04]  /*02e0*/  VIADD R7, R6, 0xffffffff ;  /* 0xffffffff06077836 */ /* 0x000fc80000000000 */
[C---:B0-----:R-:W-:Y:S01]  /*02f0*/  IMAD.IADD R8, R7.reuse, 0x1, R10 ;  /* 0x0000000107087824 */ /* 0x041fe200078e020a */
[----:B------:R-:W-:-:S04]  /*0300*/  LEA.HI.SX32 R6, R7, R6, 0x1c ;  /* 0x0000000607067211 */ /* 0x000fc800078fe2ff */
[----:B------:R-:W-:Y:S02]  /*0310*/  LEA.HI.SX32 R8, R8, R8, 0x1c ;  /* 0x0000000808087211 */ /* 0x000fe400078fe2ff */
[----:B------:R-:W-:Y:S02]  /*0320*/  LEA R6, R6, UR4, 0x2 ;  /* 0x0000000406067c11 */ /* 0x000fe4000f8e10ff */
[----:B------:R-:W-:-:S04]  /*0330*/  LEA R8, R8, UR4, 0x2 ;  /* 0x0000000408087c11 */ /* 0x000fc8000f8e10ff */
[----:B------:R-:W-:Y:S04]  /*0340*/  LDS R6, [R6+-0x4] ;  /* 0xfffffc0006067984 */ /* 0x000fe80000000800 */
[----:B------:R-:W0:Y:S02]  /*0350*/  LDS R7, [R8] ;  /* 0x0000000008077984 */ /* 0x000e240000000800 */
[----:B0-----:R-:W-:-:S05]  /*0360*/  IMAD.IADD R7, R6, 0x1, R7 ;  /* 0x0000000106077824 */ /* 0x001fca00078e0207 */
[----:B------:R1:W-:Y:S02]  /*0370*/  STS [R8], R7 ;  /* 0x0000000708007388 */ /* 0x0003e40000000800 */
.L_x_2:
[----:B------:R-:W-:Y:S05]  /*0380*/  BSYNC.RECONVERGENT B0 ;  /* 0x0000000000007941 */ /* 0x000fea0003800200 */
.L_x_1:
[----:B------:R-:W-:Y:S02]  /*0390*/  IMAD.MOV.U32 R6, RZ, RZ, R9 ;  /* 0x000000ffff067224 */ /* 0x000fe400078e0009 */
[----:B------:R-:W-:Y:S01]  /*03a0*/  IMAD.SHL.U32 R10, R10, 0x2, RZ ;  /* 0x000000020a0a7824 */ /* 0x000fe200078e00ff */
[----:B------:R-:W-:Y:S06]  /*03b0*/  @P1 BRA `(.L_x_3) ;  /* 0xfffffffc00a41947 */ /* 0x000fec000383ffff */
[----:B------:R-:W-:Y:S01]  /*03c0*/  ISETP.NE.AND P0, PT, R3, RZ, PT ;  /* 0x000000ff0300720c */ /* 0x000fe20003f05270 */
[----:B------:R-:W-:-:S12]  /*03d0*/  UMOV UR5, 0x1 ;  /* 0x0000000100057882 */ /* 0x000fd80000000000 */
[----:B------:R-:W-:-:S04]  /*03e0*/  @!P0 IMAD.SHL.U32 R6, R0, 0x2, RZ ;  /* 0x0000000200068824 */ /* 0x000fc800078e00ff */
[----:B-1----:R-:W-:-:S05]  /*03f0*/  @!P0 VIADD R7, R6, 0xffffffff ;  /* 0xffffffff06078836 */ /* 0x002fca0000000000 */
[----:B------:R-:W-:-:S04]  /*0400*/  @!P0 LEA.HI R7, R7, R6, RZ, 0x1c ;  /* 0x0000000607078211 */ /* 0x000fc800078fe0ff */
[----:B------:R-:W-:-:S05]  /*0410*/  @!P0 LEA R7, R7, UR4, 0x2 ;  /* 0x0000000407078c11 */ /* 0x000fca000f8e10ff */
[----:B------:R1:W-:Y:S02]  /*0420*/  @!P0 STS [R7+-0x4], RZ ;  /* 0xfffffcff07008388 */ /* 0x0003e40000000800 */
.L_x_6:
[----:B------:R-:W-:Y:S01]  /*0430*/  BAR.SYNC.DEFER_BLOCKING 0x0 ;  /* 0x0000000000007b1d */ /* 0x000fe20000010000 */
[----:B------:R-:W-:Y:S01]  /*0440*/  ISETP.GE.U32.AND P0, PT, R3, UR5, PT ;  /* 0x0000000503007c0c */ /* 0x000fe2000bf06070 */
[----:B------:R-:W-:Y:S01]  /*0450*/  USHF.L.U32 UR5, UR5, 0x1, URZ ;  /* 0x0000000105057899 */ /* 0x000fe200080006ff */
[----:B------:R-:W-:-:S03]  /*0460*/  SHF.R.U32.HI R14, RZ, 0x1, R10 ;  /* 0x00000001ff0e7819 */ /* 0x000fc6000001160a */
[----:B------:R-:W-:Y:S02]  /*0470*/  BSSY.RECONVERGENT B0, `(.L_x_4) ;  /* 0x0000012000007945 */ /* 0x000fe40003800200 */
[----:B------:R-:W-:-:S06]  /*0480*/  ISETP.LT.U32.AND P1, PT, R0, UR5, PT ;  /* 0x0000000500007c0c */ /* 0x000fcc000bf21070 */
[----:B--2---:R-:W-:Y:S07]  /*0490*/  @P0 BRA `(.L_x_5) ;  /* 0x00000000003c0947 */ /* 0x004fee0003800000 */
[----:B------:R-:W-:-:S05]  /*04a0*/  IMAD.SHL.U32 R6, R10, 0x100, RZ ;  /* 0x000001000a067824 */ /* 0x000fca00078e00ff */
[----:B------:R-:W-:-:S04]  /*04b0*/  SHF.R.S32.HI R6, RZ, 0x8, R6 ;  /* 0x00000008ff067819 */ /* 0x000fc80000011406 */
[----:B------:R-:W-:-:S05]  /*04c0*/  LOP3.LUT R6, R6, 0xfffffffe, RZ, 0xc0, !PT ;  /* 0xfffffffe06067812 */ /* 0x000fca00078ec0ff */
[----:B------:R-:W-:-:S04]  /*04d0*/  IMAD R6, R6, R3, R14 ;  /* 0x0000000306067224 */ /* 0x000fc800078e020e */
[----:B-1----:R-:W-:-:S04]  /*04e0*/  VIADD R7, R6, 0xffffffff ;  /* 0xffffffff06077836 */ /* 0x002fc80000000000 */
[----:B0-----:R-:W-:Y:S01]  /*04f0*/  IMAD.IADD R8, R14, 0x1, R7 ;  /* 0x000000010e087824 */ /* 0x001fe200078e0207 */
[----:B------:R-:W-:-:S04]  /*0500*/  LEA.HI.SX32 R6, R7, R6, 0x1c ;  /* 0x0000000607067211 */ /* 0x000fc800078fe2ff */
[----:B------:R-:W-:Y:S02]  /*0510*/  LEA.HI.SX32 R8, R8, R8, 0x1c ;  /* 0x0000000808087211 */ /* 0x000fe400078fe2ff */
[----:B------:R-:W-:Y:S02]  /*0520*/  LEA R6, R6, UR4, 0x2 ;  /* 0x0000000406067c11 */ /* 0x000fe4000f8e10ff */
[----:B------:R-:W-:-:S03]  /*0530*/  LEA R8, R8, UR4, 0x2 ;  /* 0x0000000408087c11 */ /* 0x000fc6000f8e10ff */
[----:B------:R-:W-:Y:S04]  /*0540*/  LDS R7, [R6+-0x4] ;  /* 0xfffffc0006077984 */ /* 0x000fe80000000800 */
[----:B------:R-:W0:Y:S02]  /*0550*/  LDS R9, [R8] ;  /* 0x0000000008097984 */ /* 0x000e240000000800 */
[----:B0-----:R-:W-:Y:S02]  /*0560*/  IMAD.IADD R7, R7, 0x1, R9 ;  /* 0x0000000107077824 */ /* 0x001fe400078e0209 */
[----:B------:R2:W-:Y:S04]  /*0570*/  STS [R6+-0x4], R9 ;  /* 0xfffffc0906007388 */ /* 0x0005e80000000800 */
[----:B------:R2:W-:Y:S02]  /*0580*/  STS [R8], R7 ;  /* 0x0000000708007388 */ /* 0x0005e40000000800 */
.L_x_5:
[----:B------:R-:W-:Y:S05]  /*0590*/  BSYNC.RECONVERGENT B0 ;  /* 0x0000000000007941 */ /* 0x000fea0003800200 */
.L_x_4:
[----:B------:R-:W-:Y:S01]  /*05a0*/  IMAD.MOV.U32 R10, RZ, RZ, R14 ;  /* 0x000000ffff0a7224 */ /* 0x000fe200078e000e */
[----:B------:R-:W-:Y:S06]  /*05b0*/  @!P1 BRA `(.L_x_6) ;  /* 0xfffffffc009c9947 */ /* 0x000fec000383ffff */
[----:B------:R-:W-:Y:S06]  /*05c0*/  BAR.SYNC.DEFER_BLOCKING 0x0 ;  /* 0x0000000000007b1d */ /* 0x000fec0000010000 */
[----:B------:R-:W3:Y:S02]  /*05d0*/  LDCU UR6, c[0x0][0x398] ;  /* 0x00007300ff0677ac */ /* 0x000ee40008000800 */
[----:B-12---:R-:W1:Y:S01]  /*05e0*/  LDC.64 R6, c[0x0][0x380] ;  /* 0x0000e000ff067b82 */ /* 0x006e620000000a00 */
[----:B0-----:R-:W0:Y:S01]  /*05f0*/  LDS R5, [R5] ;  /* 0x0000000005057984 */ /* 0x001e220000000800 */
[----:B---3--:R-:W-:Y:S01]  /*0600*/  ISETP.GE.AND P0, PT, R12, UR6, PT ;  /* 0x000000060c007c0c */ /* 0x008fe2000bf06270 */
[----:B-1----:R-:W-:-:S05]  /*0610*/  IMAD.WIDE R6, R2, 0x4, R6 ;  /* 0x0000000402067825 */ /* 0x002fca00078e0206 */
[----:B0-----:R0:W-:Y:S07]  /*0620*/  STG.E desc[UR8][R6.64], R5 ;  /* 0x0000000506007986 */ /* 0x0011ee000c101908 */
[----:B------:R-:W-:Y:S05]  /*0630*/  @P0 EXIT ;  /* 0x000000000000094d */ /* 0x000fea0003800000 */
[----:B0-----:R-:W0:Y:S01]  /*0640*/  LDS R5, [R4] ;  /* 0x0000000004057984 */ /* 0x001e220000000800 */
[----:B------:R-:W-:-:S05]  /*0650*/  LEA R2, P0, R0, R6, 0x2 ;  /* 0x0000000600027211 */ /* 0x000fca00078010ff */
[----:B------:R-:W-:-:S05]  /*0660*/  IMAD.X R3, RZ, RZ, R7, P0 ;  /* 0x000000ffff037224 */ /* 0x000fca00000e0607 */
[----:B0-----:R-:W-:Y:S01]  /*0670*/  STG.E desc[UR8][R2.64], R5 ;  /* 0x0000000502007986 */ /* 0x001fe2000c101908 */
[----:B------:R-:W-:Y:S05]  /*0680*/  EXIT ;  /* 0x000000000000794d */ /* 0x000fea0003800000 */
.L_x_7:
        /* <DEDUP_REMOVED lines=15> */
.L_x_58:


//--------------------- .text._Z7prescanILb0ELb0EEvPjPKjS0_iii --------------------------
	.section	.text._Z7prescanILb0ELb0EEvPjPKjS0_iii,"ax",@progbits
	.align	128
        .global         _Z7prescanILb0ELb0EEvPjPKjS0_iii
        .type           _Z7prescanILb0ELb0EEvPjPKjS0_iii,@function
        .size           _Z7prescanILb0ELb0EEvPjPKjS0_iii,(.L_x_59 - _Z7prescanILb0ELb0EEvPjPKjS0_iii)
        .other          _Z7prescanILb0ELb0EEvPjPKjS0_iii,@"STO_CUDA_ENTRY STV_DEFAULT"
_Z7prescanILb0ELb0EEvPjPKjS0_iii:
.text._Z7prescanILb0ELb0EEvPjPKjS0_iii:
[----:B------:R-:W-:Y:S01]  /*0000*/  LDC R1, c[0x0][0x37c] ;  /* 0x0000df00ff017b82 */ /* 0x000fe20000000800 */
[----:B------:R-:W0:Y:S01]  /*0010*/  LDCU UR4, c[0x0][0x3a0] ;  /* 0x00007400ff0477ac */ /* 0x000e220008000800 */
[----:B------:R-:W1:Y:S06]  /*0020*/  S2R R3, SR_TID.X ;  /* 0x0000000000037919 */ /* 0x000e6c0000002100 */
[----:B------:R-:W2:Y:S01]  /*0030*/  LDC.64 R8, c[0x0][0x388] ;  /* 0x0000e200ff087b82 */ /* 0x000ea20000000a00 */
[----:B------:R-:W3:Y:S01]  /*0040*/  LDCU UR6, c[0x0][0x3a0] ;  /* 0x00007400ff0677ac */ /* 0x000ee20008000800 */
[----:B------:R-:W4:Y:S01]  /*0050*/  LDCU.64 UR8, c[0x0][0x358] ;  /* 0x00006b00ff0877ac */ /* 0x000f220008000a00 */
[----:B0-----:R-:W-:-:S06]  /*0060*/  UISETP.NE.AND UP0, UPT, UR4, URZ, UPT ;  /* 0x000000ff0400728c */ /* 0x001fcc000bf05270 */
[----:B------:R-:W-:-:S05]  /*0070*/  PLOP3.LUT P0, PT, PT, PT, UP0, 0x80, 0x8 ;  /* 0x000000000008781c */ /* 0x000fca0003f0f008 */
[----:B------:R-:W0:Y:S01]  /*0080*/  @!UP0 LDCU UR5, c[0x0][0x360] ;  /* 0x00006c00ff0587ac */ /* 0x000e220008000800 */
[----:B------:R-:W5:Y:S07]  /*0090*/  LDC R4, c[0x0][0x360] ;  /* 0x0000d800ff047b82 */ /* 0x000f6e0000000800 */
[----:B------:R-:W3:Y:S01]  /*00a0*/  @!P0 S2R R0, SR_CTAID.X ;  /* 0x0000000000008919 */ /* 0x000ee20000002500 */
[----:B-----5:R-:W-:Y:S01]  /*00b0*/  IMAD.SHL.U32 R2, R4, 0x4, RZ ;  /* 0x0000000404027824 */ /* 0x020fe200078e00ff */
[----:B---3--:R-:W-:-:S13]  /*00c0*/  @!P0 R2UR UR4, R0 ;  /* 0x00000000000482ca */ /* 0x008fda00000e0000 */
[----:B------:R-:W-:-:S04]  /*00d0*/  @!UP0 USHF.L.U32 UR4, UR4, 0x8, URZ ;  /* 0x0000000804048899 */ /* 0x000fc800080006ff */
[----:B------:R-:W-:-:S04]  /*00e0*/  @!UP0 USHF.R.S32.HI UR4, URZ, 0x8, UR4 ;  /* 0x00000008ff048899 */ /* 0x000fc80008011404 */
[----:B0-----:R-:W-:-:S04]  /*00f0*/  @!UP0 UIMAD UR4, UR4, UR5, URZ ;  /* 0x00000005040482a4 */ /* 0x001fc8000f8e02ff */
[----:B------:R-:W-:-:S06]  /*0100*/  @!UP0 USHF.L.U32 UR6, UR4, 0x1, URZ ;  /* 0x0000000104068899 */ /* 0x000fcc00080006ff */
[----:B-1----:R-:W-:-:S04]  /*0110*/  VIADD R0, R3, UR6 ;  /* 0x0000000603007c36 */ /* 0x002fc80008000000 */
[----:B--2---:R-:W-:-:S03]  /*0120*/  IMAD.WIDE R8, R0, 0x4, R8 ;  /* 0x0000000400087825 */ /* 0x004fc600078e0208 */
[----:B------:R-:W-:-:S03]  /*0130*/  IADD3 R10, P0, PT, R8, R2, RZ ;  /* 0x00000002080a7210 */ /* 0x000fc60007f1e0ff */
[----:B----4-:R-:W2:Y:S02]  /*0140*/  LDG.E R8, desc[UR8][R8.64] ;  /* 0x0000000808087981 */ /* 0x010ea4000c1e1900 */
[----:B------:R-:W-:-:S06]  /*0150*/  IMAD.X R11, RZ, RZ, R9, P0 ;  /* 0x000000ffff0b7224 */ /* 0x000fcc00000e0609 */
[----:B------:R0:W3:Y:S01]  /*0160*/  LDG.E R11, desc[UR8][R10.64] ;  /* 0x000000080a0b7981 */ /* 0x0000e2000c1e1900 */
[----:B------:R-:W1:Y:S01]  /*0170*/  S2UR UR5, SR_CgaCtaId ;  /* 0x00000000000579c3 */ /* 0x000e620000008800 */
[----:B------:R-:W-:Y:S01]  /*0180*/  UMOV UR4, 0x400 ;  /* 0x0000040000047882 */ /* 0x000fe20000000000 */
[C---:B------:R-:W-:Y:S01]  /*0190*/  IMAD.IADD R5, R3.reuse, 0x1, R4 ;  /* 0x0000000103057824 */ /* 0x040fe200078e0204 */
[----:B------:R-:W-:-:S04]  /*01a0*/  LEA.HI R6, R3, R3, RZ, 0x1c ;  /* 0x0000000303067211 */ /* 0x000fc800078fe0ff */
[----:B------:R-:W-:Y:S01]  /*01b0*/  LEA.HI R7, R5, R5, RZ, 0x1c ;  /* 0x0000000505077211 */ /* 0x000fe200078fe0ff */
[----:B-1----:R-:W-:-:S06]  /*01c0*/  ULEA UR4, UR5, UR4, 0x18 ;  /* 0x0000000405047291 */ /* 0x002fcc000f8ec0ff */
[----:B------:R-:W-:Y:S02]  /*01d0*/  LEA R5, R6, UR4, 0x2 ;  /* 0x0000000406057c11 */ /* 0x000fe4000f8e10ff */
[----:B------:R-:W-:Y:S01]  /*01e0*/  LEA R6, R7, UR4, 0x2 ;  /* 0x0000000407067c11 */ /* 0x000fe2000f8e10ff */
[----:B0-----:R-:W-:Y:S02]  /*01f0*/  IMAD.MOV.U32 R10, RZ, RZ, 0x1 ;  /* 0x00000001ff0a7424 */ /* 0x001fe400078e00ff */
[----:B------:R-:W-:Y:S01]  /*0200*/  IMAD.MOV.U32 R12, RZ, RZ, R4 ;  /* 0x000000ffff0c7224 */ /* 0x000fe200078e0004 */
[----:B--2---:R0:W-:Y:S04]  /*0210*/  STS [R5], R8 ;  /* 0x0000000805007388 */ /* 0x0041e80000000800 */
[----:B---3--:R0:W-:Y:S02]  /*0220*/  STS [R6], R11 ;  /* 0x0000000b06007388 */ /* 0x0081e40000000800 */
.L_x_10:
        /* <DEDUP_REMOVED lines=9> */
[----:B0-----:R-:W-:-:S04]  /*02c0*/  VIADD R8, R7, 0xffffffff ;  /* 0xffffffff07087836 */ /* 0x001fc80000000000 */
[C---:B------:R-:W-:Y:S01]  /*02d0*/  IMAD.IADD R9, R8.reuse, 0x1, R10 ;  /* 0x0000000108097824 */ /* 0x040fe200078e020a */
        /* <DEDUP_REMOVED lines=8> */
.L_x_9:
[----:B------:R-:W-:Y:S05]  /*0360*/  BSYNC.RECONVERGENT B0 ;  /* 0x0000000000007941 */ /* 0x000fea0003800200 */
.L_x_8:
[----:B------:R-:W-:Y:S01]  /*0370*/  IMAD.SHL.U32 R10, R10, 0x2, RZ ;  /* 0x000000020a0a7824 */ /* 0x000fe200078e00ff */
[----:B------:R-:W-:Y:S06]  /*0380*/  @P1 BRA `(.L_x_10) ;  /* 0xfffffffc00a81947 */ /* 0x000fec000383ffff */
[----:B------:R-:W-:Y:S01]  /*0390*/  ISETP.NE.AND P0, PT, R3, RZ, PT ;  /* 0x000000ff0300720c */ /* 0x000fe20003f05270 */
[----:B------:R-:W-:-:S12]  /*03a0*/  UMOV UR5, 0x1 ;  /* 0x0000000100057882 */ /* 0x000fd80000000000 */
[----:B------:R-:W-:-:S04]  /*03b0*/  @!P0 IMAD.SHL.U32 R7, R4, 0x2, RZ ;  /* 0x0000000204078824 */ /* 0x000fc800078e00ff */
[----:B01----:R-:W-:-:S05]  /*03c0*/  @!P0 VIADD R8, R7, 0xffffffff ;  /* 0xffffffff07088836 */ /* 0x003fca0000000000 */
[----:B------:R-:W-:-:S04]  /*03d0*/  @!P0 LEA.HI R8, R8, R7, RZ, 0x1c ;  /* 0x0000000708088211 */ /* 0x000fc800078fe0ff */
[----:B------:R-:W-:-:S05]  /*03e0*/  @!P0 LEA R8, R8, UR4, 0x2 ;  /* 0x0000000408088c11 */ /* 0x000fca000f8e10ff */
[----:B------:R0:W-:Y:S02]  /*03f0*/  @!P0 STS [R8+-0x4], RZ ;  /* 0xfffffcff08008388 */ /* 0x0001e40000000800 */
.L_x_13:
[----:B------:R-:W-:Y:S01]  /*0400*/  BAR.SYNC.DEFER_BLOCKING 0x0 ;  /* 0x0000000000007b1d */ /* 0x000fe20000010000 */
[----:B------:R-:W-:Y:S01]  /*0410*/  ISETP.GE.U32.AND P0, PT, R3, UR5, PT ;  /* 0x0000000503007c0c */ /* 0x000fe2000bf06070 */
[----:B------:R-:W-:Y:S01]  /*0420*/  USHF.L.U32 UR5, UR5, 0x1, URZ ;  /* 0x0000000105057899 */ /* 0x000fe200080006ff */
[----:B------:R-:W-:-:S03]  /*0430*/  SHF.R.U32.HI R12, RZ, 0x1, R10 ;  /* 0x00000001ff0c7819 */ /* 0x000fc6000001160a */
[----:B------:R-:W-:Y:S02]  /*0440*/  BSSY.RECONVERGENT B0, `(.L_x_11) ;  /* 0x0000012000007945 */ /* 0x000fe40003800200 */
[----:B------:R-:W-:-:S06]  /*0450*/  ISETP.LT.U32.AND P1, PT, R4, UR5, PT ;  /* 0x0000000504007c0c */ /* 0x000fcc000bf21070 */
[----:B------:R-:W-:Y:S07]  /*0460*/  @P0 BRA `(.L_x_12) ;  /* 0x00000000003c0947 */ /* 0x000fee0003800000 */
[----:B------:R-:W-:-:S05]  /*0470*/  IMAD.SHL.U32 R7, R10, 0x100, RZ ;  /* 0x000001000a077824 */ /* 0x000fca00078e00ff */
[----:B------:R-:W-:-:S04]  /*0480*/  SHF.R.S32.HI R7, RZ, 0x8, R7 ;  /* 0x00000008ff077819 */ /* 0x000fc80000011407 */
[----:B0-----:R-:W-:-:S05]  /*0490*/  LOP3.LUT R8, R7, 0xfffffffe, RZ, 0xc0, !PT ;  /* 0xfffffffe07087812 */ /* 0x001fca00078ec0ff */
[----:B------:R-:W-:-:S04]  /*04a0*/  IMAD R8, R8, R3, R12 ;  /* 0x0000000308087224 */ /* 0x000fc800078e020c */
[----:B------:R-:W-:-:S04]  /*04b0*/  VIADD R7, R8, 0xffffffff ;  /* 0xffffffff08077836 */ /* 0x000fc80000000000 */
[----:B------:R-:W-:Y:S01]  /*04c0*/  IMAD.IADD R9, R12, 0x1, R7 ;  /* 0x000000010c097824 */ /* 0x000fe200078e0207 */
        /* <DEDUP_REMOVED lines=9> */
.L_x_12:
[----:B------:R-:W-:Y:S05]  /*0560*/  BSYNC.RECONVERGENT B0 ;  /* 0x0000000000007941 */ /* 0x000fea0003800200 */
.L_x_11:
[----:B-1----:R-:W-:Y:S01]  /*0570*/  IMAD.MOV.U32 R10, RZ, RZ, R12 ;  /* 0x000000ffff0a7224 */ /* 0x002fe200078e000c */
[----:B------:R-:W-:Y:S06]  /*0580*/  @!P1 BRA `(.L_x_13) ;  /* 0xfffffffc009c9947 */ /* 0x000fec000383ffff */
[----:B------:R-:W-:Y:S08]  /*0590*/  BAR.SYNC.DEFER_BLOCKING 0x0 ;  /* 0x0000000000007b1d */ /* 0x000ff00000010000 */
[----:B0-----:R-:W0:Y:S01]  /*05a0*/  LDC.64 R8, c[0x0][0x380] ;  /* 0x0000e000ff087b82 */ /* 0x001e220000000a00 */
[----:B------:R-:W1:Y:S04]  /*05b0*/  LDS R5, [R5] ;  /* 0x0000000005057984 */ /* 0x000e680000000800 */
[----:B------:R-:W2:Y:S01]  /*05c0*/  LDS R7, [R6] ;  /* 0x0000000006077984 */ /* 0x000ea20000000800 */
[----:B0-----:R-:W-:-:S03]  /*05d0*/  IMAD.WIDE R8, R0, 0x4, R8 ;  /* 0x0000000400087825 */ /* 0x001fc600078e0208 */
[----:B------:R-:W-:-:S05]  /*05e0*/  IADD3 R2, P0, PT, R2, R8, RZ ;  /* 0x0000000802027210 */ /* 0x000fca0007f1e0ff */
[----:B------:R-:W-:Y:S01]  /*05f0*/  IMAD.X R3, RZ, RZ, R9, P0 ;  /* 0x000000ffff037224 */ /* 0x000fe200000e0609 */
[----:B-1----:R-:W-:Y:S04]  /*0600*/  STG.E desc[UR8][R8.64], R5 ;  /* 0x0000000508007986 */ /* 0x002fe8000c101908 */
[----:B--2---:R-:W-:Y:S01]  /*0610*/  STG.E desc[UR8][R2.64], R7 ;  /* 0x0000000702007986 */ /* 0x004fe2000c101908 */
[----:B------:R-:W-:Y:S05]  /*0620*/  EXIT ;  /* 0x000000000000794d */ /* 0x000fea0003800000 */
.L_x_14:
        /* <DEDUP_REMOVED lines=13> */
.L_x_59:


//--------------------- .text._Z7prescanILb1ELb1EEvPjPKjS0_iii --------------------------
	.section	.text._Z7prescanILb1ELb1EEvPjPKjS0_iii,"ax",@progbits
	.align	128
        .global         _Z7prescanILb1ELb1EEvPjPKjS0_iii
        .type           _Z7prescanILb1ELb1EEvPjPKjS0_iii,@function
        .size           _Z7prescanILb1ELb1EEvPjPKjS0_iii,(.L_x_60 - _Z7prescanILb1ELb1EEvPjPKjS0_iii)
        .other          _Z7prescanILb1ELb1EEvPjPKjS0_iii,@"STO_CUDA_ENTRY STV_DEFAULT"
_Z7prescanILb1ELb1EEvPjPKjS0_iii:
.text._Z7prescanILb1ELb1EEvPjPKjS0_iii:
        /* <DEDUP_REMOVED lines=22> */
[----:B------:R-:W-:-:S05]  /*0160*/  @!P0 LEA R10, P1, R0, R8, 0x2 ;  /* 0x00000008000a8211 */ /* 0x000fca00078210ff */
[----:B------:R-:W-:Y:S02]  /*0170*/  @!P0 IMAD.X R11, RZ, RZ, R9, P1 ;  /* 0x000000ffff0b8224 */ /* 0x000fe400008e0609 */
[----:B-----5:R0:W2:Y:S04]  /*0180*/  LDG.E R9, desc[UR8][R8.64] ;  /* 0x0000000808097981 */ /* 0x0200a8000c1e1900 */
[----:B------:R1:W3:Y:S01]  /*0190*/  @!P0 LDG.E R7, desc[UR8][R10.64] ;  /* 0x000000080a078981 */ /* 0x0002e2000c1e1900 */
[----:B------:R-:W-:Y:S02]  /*01a0*/  MOV R5, 0x400 ;  /* 0x0000040000057802 */ /* 0x000fe40000000f00 */
[----:B------:R-:W-:Y:S01]  /*01b0*/  LEA.HI R6, R3, R3, RZ, 0x1c ;  /* 0x0000000303067211 */ /* 0x000fe200078fe0ff */
[----:B------:R-:W4:Y:S01]  /*01c0*/  S2R R4, SR_CgaCtaId ;  /* 0x0000000000047919 */ /* 0x000f220000008800 */
[----:B0-----:R-:W-:-:S02]  /*01d0*/  HFMA2 R8, -RZ, RZ, 0, 5.9604644775390625e-08 ;  /* 0x00000001ff087431 */ /* 0x001fc400000001ff */
[----:B-1----:R-:W-:Y:S01]  /*01e0*/  IMAD.MOV.U32 R10, RZ, RZ, R0 ;  /* 0x000000ffff0a7224 */ /* 0x002fe200078e0000 */
[----:B----4-:R-:W-:Y:S02]  /*01f0*/  LEA R5, R4, R5, 0x18 ;  /* 0x0000000504057211 */ /* 0x010fe400078ec0ff */
[----:B------:R-:W-:-:S03]  /*0200*/  LEA.HI R4, R12, R12, RZ, 0x1c ;  /* 0x0000000c0c047211 */ /* 0x000fc600078fe0ff */
[--C-:B------:R-:W-:Y:S02]  /*0210*/  IMAD R6, R6, 0x4, R5.reuse ;  /* 0x0000000406067824 */ /* 0x100fe400078e0205 */
[----:B------:R-:W-:-:S03]  /*0220*/  IMAD R4, R4, 0x4, R5 ;  /* 0x0000000404047824 */ /* 0x000fc600078e0205 */
[----:B--2---:R0:W-:Y:S04]  /*0230*/  STS [R6], R9 ;  /* 0x0000000906007388 */ /* 0x0041e80000000800 */
[----:B---3--:R0:W-:Y:S02]  /*0240*/  STS [R4], R7 ;  /* 0x0000000704007388 */ /* 0x0081e40000000800 */
.L_x_17:
[----:B------:R-:W-:Y:S01]  /*0250*/  BAR.SYNC.DEFER_BLOCKING 0x0 ;  /* 0x0000000000007b1d */ /* 0x000fe20000010000 */
[----:B------:R-:W-:Y:S02]  /*0260*/  ISETP.GE.U32.AND P0, PT, R3, R10, PT ;  /* 0x0000000a0300720c */ /* 0x000fe40003f06070 */
[----:B------:R-:W-:Y:S02]  /*0270*/  ISETP.GT.U32.AND P1, PT, R10, 0x1, PT ;  /* 0x000000010a00780c */ /* 0x000fe40003f24070 */
[----:B------:R-:W-:Y:S01]  /*0280*/  SHF.R.U32.HI R11, RZ, 0x1, R10 ;  /* 0x00000001ff0b7819 */ /* 0x000fe2000001160a */
[----:B------:R-:W-:Y:S08]  /*0290*/  BSSY.RECONVERGENT B0, `(.L_x_15) ;  /* 0x000000f000007945 */ /* 0x000ff00003800200 */
[----:B------:R-:W-:Y:S05]  /*02a0*/  @P0 BRA `(.L_x_16) ;  /* 0x0000000000340947 */ /* 0x000fea0003800000 */
[----:B0-----:R-:W-:-:S05]  /*02b0*/  IMAD.SHL.U32 R7, R8, 0x200, RZ ;  /* 0x0000020008077824 */ /* 0x001fca00078e00ff */
[----:B------:R-:W-:-:S05]  /*02c0*/  SHF.R.S32.HI R7, RZ, 0x8, R7 ;  /* 0x00000008ff077819 */ /* 0x000fca0000011407 */
[----:B------:R-:W-:-:S04]  /*02d0*/  IMAD R7, R7, R3, R8 ;  /* 0x0000000307077224 */ /* 0x000fc800078e0208 */
[----:B------:R-:W-:-:S04]  /*02e0*/  VIADD R9, R7, 0xffffffff ;  /* 0xffffffff07097836 */ /* 0x000fc80000000000 */
[C---:B------:R-:W-:Y:S01]  /*02f0*/  IMAD.IADD R10, R9.reuse, 0x1, R8 ;  /* 0x00000001090a7824 */ /* 0x040fe200078e0208 */
[----:B------:R-:W-:-:S04]  /*0300*/  LEA.HI.SX32 R14, R9, R7, 0x1c ;  /* 0x00000007090e7211 */ /* 0x000fc800078fe2ff */
[----:B------:R-:W-:Y:S01]  /*0310*/  LEA.HI.SX32 R10, R10, R10, 0x1c ;  /* 0x0000000a0a0a7211 */ /* 0x000fe200078fe2ff */
[----:B------:R-:W-:-:S03]  /*0320*/  IMAD R14, R14, 0x4, R5 ;  /* 0x000000040e0e7824 */ /* 0x000fc600078e0205 */
[----:B------:R-:W-:-:S03]  /*0330*/  LEA R10, R10, R5, 0x2 ;  /* 0x000000050a0a7211 */ /* 0x000fc600078e10ff */
[----:B------:R-:W-:Y:S04]  /*0340*/  LDS R14, [R14+-0x4] ;  /* 0xfffffc000e0e7984 */ /* 0x000fe80000000800 */
[----:B------:R-:W0:Y:S02]  /*0350*/  LDS R7, [R10] ;  /* 0x000000000a077984 */ /* 0x000e240000000800 */
[----:B0-----:R-:W-:-:S05]  /*0360*/  IMAD.IADD R7, R14, 0x1, R7 ;  /* 0x000000010e077824 */ /* 0x001fca00078e0207 */
[----:B------:R1:W-:Y:S02]  /*0370*/  STS [R10], R7 ;  /* 0x000000070a007388 */ /* 0x0003e40000000800 */
.L_x_16:
[----:B------:R-:W-:Y:S05]  /*0380*/  BSYNC.RECONVERGENT B0 ;  /* 0x0000000000007941 */ /* 0x000fea0003800200 */
.L_x_15:
[----:B-1----:R-:W-:Y:S02]  /*0390*/  IMAD.MOV.U32 R10, RZ, RZ, R11 ;  /* 0x000000ffff0a7224 */ /* 0x002fe400078e000b */
[----:B------:R-:W-:Y:S01]  /*03a0*/  IMAD.SHL.U32 R8, R8, 0x2, RZ ;  /* 0x0000000208087824 */ /* 0x000fe200078e00ff */
[----:B------:R-:W-:Y:S06]  /*03b0*/  @P1 BRA `(.L_x_17) ;  /* 0xfffffffc00a41947 */ /* 0x000fec000383ffff */
[----:B------:R-:W-:Y:S01]  /*03c0*/  ISETP.NE.AND P0, PT, R3, RZ, PT ;  /* 0x000000ff0300720c */ /* 0x000fe20003f05270 */
[----:B------:R-:W-:-:S12]  /*03d0*/  BSSY.RECONVERGENT B0, `(.L_x_18) ;  /* 0x000000e000007945 */ /* 0x000fd80003800200 */
[----:B------:R-:W-:Y:S05]  /*03e0*/  @P0 BRA `(.L_x_19) ;  /* 0x0000000000300947 */ /* 0x000fea0003800000 */
[----:B------:R-:W1:Y:S01]  /*03f0*/  LDC R13, c[0x0][0x39c] ;  /* 0x0000e700ff0d7b82 */ /* 0x000e620000000800 */
[----:B0-----:R-:W-:-:S04]  /*0400*/  IMAD.SHL.U32 R7, R0, 0x2, RZ ;  /* 0x0000000200077824 */ /* 0x001fc800078e00ff */
[----:B------:R-:W-:-:S05]  /*0410*/  VIADD R10, R7, 0xffffffff ;  /* 0xffffffff070a7836 */ /* 0x000fca0000000000 */
[----:B------:R-:W-:-:S04]  /*0420*/  LEA.HI R10, R10, R7, RZ, 0x1c ;  /* 0x000000070a0a7211 */ /* 0x000fc800078fe0ff */
[----:B------:R-:W-:Y:S02]  /*0430*/  LEA R7, R10, R5, 0x2 ;  /* 0x000000050a077211 */ /* 0x000fe400078e10ff */
[----:B------:R-:W0:Y:S03]  /*0440*/  LDC.64 R10, c[0x0][0x390] ;  /* 0x0000e400ff0a7b82 */ /* 0x000e260000000a00 */
[----:B------:R-:W2:Y:S04]  /*0450*/  LDS R9, [R7+-0x4] ;  /* 0xfffffc0007097984 */ /* 0x000ea80000000800 */
[----:B------:R3:W-:Y:S01]  /*0460*/  STS [R7+-0x4], RZ ;  /* 0xfffffcff07007388 */ /* 0x0007e20000000800 */
[----:B-1----:R-:W-:-:S13]  /*0470*/  ISETP.NE.AND P0, PT, R13, RZ, PT ;  /* 0x000000ff0d00720c */ /* 0x002fda0003f05270 */
[----:B------:R-:W0:Y:S02]  /*0480*/  @!P0 S2R R13, SR_CTAID.X ;  /* 0x00000000000d8919 */ /* 0x000e240000002500 */
[----:B0-----:R-:W-:-:S05]  /*0490*/  IMAD.WIDE R10, R13, 0x4, R10 ;  /* 0x000000040d0a7825 */ /* 0x001fca00078e020a */
[----:B--2---:R3:W-:Y:S02]  /*04a0*/  STG.E desc[UR8][R10.64], R9 ;  /* 0x000000090a007986 */ /* 0x0047e4000c101908 */
.L_x_19:
[----:B------:R-:W-:Y:S05]  /*04b0*/  BSYNC.RECONVERGENT B0 ;  /* 0x0000000000007941 */ /* 0x000fea0003800200 */
.L_x_18:
[----:B------:R-:W-:-:S05]  /*04c0*/  UMOV UR4, 0x1 ;  /* 0x0000000100047882 */ /* 0x000fca0000000000 */
.L_x_22:
[----:B------:R-:W-:Y:S01]  /*04d0*/  BAR.SYNC.DEFER_BLOCKING 0x0 ;  /* 0x0000000000007b1d */ /* 0x000fe20000010000 */
[----:B------:R-:W-:Y:S01]  /*04e0*/  ISETP.GE.U32.AND P0, PT, R3, UR4, PT ;  /* 0x0000000403007c0c */ /* 0x000fe2000bf06070 */
[----:B------:R-:W-:Y:S01]  /*04f0*/  USHF.L.U32 UR4, UR4, 0x1, URZ ;  /* 0x0000000104047899 */ /* 0x000fe200080006ff */
[----:B------:R-:W-:-:S03]  /*0500*/  SHF.R.U32.HI R14, RZ, 0x1, R8 ;  /* 0x00000001ff0e7819 */ /* 0x000fc60000011608 */
[----:B------:R-:W-:Y:S02]  /*0510*/  BSSY.RECONVERGENT B0, `(.L_x_20) ;  /* 0x0000012000007945 */ /* 0x000fe40003800200 */
[----:B------:R-:W-:-:S06]  /*0520*/  ISETP.LT.U32.AND P1, PT, R0, UR4, PT ;  /* 0x0000000400007c0c */ /* 0x000fcc000bf21070 */
[----:B------:R-:W-:Y:S07]  /*0530*/  @P0 BRA `(.L_x_21) ;  /* 0x00000000003c0947 */ /* 0x000fee0003800000 */
[----:B0--3--:R-:W-:-:S05]  /*0540*/  IMAD.SHL.U32 R7, R8, 0x100, RZ ;  /* 0x0000010008077824 */ /* 0x009fca00078e00ff */
[----:B------:R-:W-:-:S04]  /*0550*/  SHF.R.S32.HI R7, RZ, 0x8, R7 ;  /* 0x00000008ff077819 */ /* 0x000fc80000011407 */
[----:B------:R-:W-:-:S05]  /*0560*/  LOP3.LUT R8, R7, 0xfffffffe, RZ, 0xc0, !PT ;  /* 0xfffffffe07087812 */ /* 0x000fca00078ec0ff */
[----:B------:R-:W-:-:S04]  /*0570*/  IMAD R8, R8, R3, R14 ;  /* 0x0000000308087224 */ /* 0x000fc800078e020e */
[----:B------:R-:W-:-:S04]  /*0580*/  VIADD R7, R8, 0xffffffff ;  /* 0xffffffff08077836 */ /* 0x000fc80000000000 */
[----:B------:R-:W-:Y:S01]  /*0590*/  IMAD.IADD R9, R14, 0x1, R7 ;  /* 0x000000010e097824 */ /* 0x000fe200078e0207 */
[----:B------:R-:W-:-:S04]  /*05a0*/  LEA.HI.SX32 R8, R7, R8, 0x1c ;  /* 0x0000000807087211 */ /* 0x000fc800078fe2ff */
[----:B------:R-:W-:Y:S01]  /*05b0*/  LEA.HI.SX32 R10, R9, R9, 0x1c ;  /* 0x00000009090a7211 */ /* 0x000fe200078fe2ff */
[----:B------:R-:W-:-:S03]  /*05c0*/  IMAD R8, R8, 0x4, R5 ;  /* 0x0000000408087824 */ /* 0x000fc600078e0205 */
[----:B------:R-:W-:Y:S02]  /*05d0*/  LEA R10, R10, R5, 0x2 ;  /* 0x000000050a0a7211 */ /* 0x000fe400078e10ff */
[----:B------:R-:W-:Y:S04]  /*05e0*/  LDS R7, [R8+-0x4] ;  /* 0xfffffc0008077984 */ /* 0x000fe80000000800 */
[----:B------:R-:W0:Y:S02]  /*05f0*/  LDS R9, [R10] ;  /* 0x000000000a097984 */ /* 0x000e240000000800 */
[----:B0-----:R-:W-:Y:S02]  /*0600*/  IMAD.IADD R7, R7, 0x1, R9 ;  /* 0x0000000107077824 */ /* 0x001fe400078e0209 */
[----:B------:R1:W-:Y:S04]  /*0610*/  STS [R8+-0x4], R9 ;  /* 0xfffffc0908007388 */ /* 0x0003e80000000800 */
[----:B------:R1:W-:Y:S02]  /*0620*/  STS [R10], R7 ;  /* 0x000000070a007388 */ /* 0x0003e40000000800 */
.L_x_21:
[----:B------:R-:W-:Y:S05]  /*0630*/  BSYNC.RECONVERGENT B0 ;  /* 0x0000000000007941 */ /* 0x000fea0003800200 */
.L_x_20:
[----:B-1----:R-:W-:Y:S01]  /*0640*/  IMAD.MOV.U32 R8, RZ, RZ, R14 ;  /* 0x000000ffff087224 */ /* 0x002fe200078e000e */
[----:B------:R-:W-:Y:S06]  /*0650*/  @!P1 BRA `(.L_x_22) ;  /* 0xfffffffc009c9947 */ /* 0x000fec000383ffff */
[----:B------:R-:W-:Y:S06]  /*0660*/  BAR.SYNC.DEFER_BLOCKING 0x0 ;  /* 0x0000000000007b1d */ /* 0x000fec0000010000 */
[----:B------:R-:W1:Y:S02]  /*0670*/  LDCU UR5, c[0x0][0x398] ;  /* 0x00007300ff0577ac */ /* 0x000e640008000800 */
[----:B0--3--:R-:W0:Y:S01]  /*0680*/  LDC.64 R8, c[0x0][0x380] ;  /* 0x0000e000ff087b82 */ /* 0x009e220000000a00 */
[----:B------:R-:W2:Y:S01]  /*0690*/  LDS R3, [R6] ;  /* 0x0000000006037984 */ /* 0x000ea20000000800 */
[----:B-1----:R-:W-:Y:S01]  /*06a0*/  ISETP.GE.AND P0, PT, R12, UR5, PT ;  /* 0x000000050c007c0c */ /* 0x002fe2000bf06270 */
[----:B0-----:R-:W-:-:S05]  /*06b0*/  IMAD.WIDE R8, R2, 0x4, R8 ;  /* 0x0000000402087825 */ /* 0x001fca00078e0208 */
[----:B--2---:R0:W-:Y:S07]  /*06c0*/  STG.E desc[UR8][R8.64], R3 ;  /* 0x0000000308007986 */ /* 0x0041ee000c101908 */
[----:B------:R-:W-:Y:S05]  /*06d0*/  @P0 EXIT ;  /* 0x000000000000094d */ /* 0x000fea0003800000 */
[----:B------:R-:W1:Y:S01]  /*06e0*/  LDS R5, [R4] ;  /* 0x0000000004057984 */ /* 0x000e620000000800 */
[----:B------:R-:W-:-:S05]  /*06f0*/  LEA R2, P0, R0, R8, 0x2 ;  /* 0x0000000800027211 */ /* 0x000fca00078010ff */
[----:B0-----:R-:W-:-:S05]  /*0700*/  IMAD.X R3, RZ, RZ, R9, P0 ;  /* 0x000000ffff037224 */ /* 0x001fca00000e0609 */
[----:B-1----:R-:W-:Y:S01]  /*0710*/  STG.E desc[UR8][R2.64], R5 ;  /* 0x0000000502007986 */ /* 0x002fe2000c101908 */
[----:B------:R-:W-:Y:S05]  /*0720*/  EXIT ;  /* 0x000000000000794d */ /* 0x000fea0003800000 */
.L_x_23:
        /* <DEDUP_REMOVED lines=13> */
.L_x_60:


//--------------------- .text._Z7prescanILb1ELb0EEvPjPKjS0_iii --------------------------
	.section	.text._Z7prescanILb1ELb0EEvPjPKjS0_iii,"ax",@progbits
	.align	128
        .global         _Z7prescanILb1ELb0EEvPjPKjS0_iii
        .type           _Z7prescanILb1ELb0EEvPjPKjS0_iii,@function
        .size           _Z7prescanILb1ELb0EEvPjPKjS0_iii,(.L_x_61 - _Z7prescanILb1ELb0EEvPjPKjS0_iii)
        .other          _Z7prescanILb1ELb0EEvPjPKjS0_iii,@"STO_CUDA_ENTRY STV_DEFAULT"
_Z7prescanILb1ELb0EEvPjPKjS0_iii:
.text._Z7prescanILb1ELb0EEvPjPKjS0_iii:
        /* <DEDUP_REMOVED lines=9> */
[----:B------:R-:W5:Y:S07]  /*0090*/  LDCU UR7, c[0x0][0x360] ;  /* 0x00006c00ff0777ac */ /* 0x000f6e0008000800 */
[----:B------:R-:W3:Y:S01]  /*00a0*/  @!P0 S2R R0, SR_CTAID.X ;  /* 0x0000000000008919 */ /* 0x000ee20000002500 */
[----:B-----5:R-:W-:Y:S01]  /*00b0*/  USHF.L.U32 UR8, UR7, 0x2, URZ ;  /* 0x0000000207087899 */ /* 0x020fe200080006ff */
[----:B---3--:R-:W-:-:S13]  /*00c0*/  @!P0 R2UR UR4, R0 ;  /* 0x00000000000482ca */ /* 0x008fda00000e0000 */
[----:B------:R-:W-:-:S04]  /*00d0*/  @!UP0 USHF.L.U32 UR4, UR4, 0x8, URZ ;  /* 0x0000000804048899 */ /* 0x000fc800080006ff */
[----:B------:R-:W-:-:S04]  /*00e0*/  @!UP0 USHF.R.S32.HI UR4, URZ, 0x8, UR4 ;  /* 0x00000008ff048899 */ /* 0x000fc80008011404 */
[----:B0-----:R-:W-:-:S04]  /*00f0*/  @!UP0 UIMAD UR4, UR4, UR5, URZ ;  /* 0x00000005040482a4 */ /* 0x001fc8000f8e02ff */
[----:B------:R-:W-:-:S06]  /*0100*/  @!UP0 USHF.L.U32 UR6, UR4, 0x1, URZ ;  /* 0x0000000104068899 */ /* 0x000fcc00080006ff */
[----:B-1----:R-:W-:-:S04]  /*0110*/  VIADD R0, R2, UR6 ;  /* 0x0000000602007c36 */ /* 0x002fc80008000000 */
[----:B--2---:R-:W-:-:S03]  /*0120*/  IMAD.WIDE R6, R0, 0x4, R6 ;  /* 0x0000000400067825 */ /* 0x004fc600078e0206 */
[----:B------:R-:W-:-:S03]  /*0130*/  IADD3 R8, P0, PT, R6, UR8, RZ ;  /* 0x0000000806087c10 */ /* 0x000fc6000ff1e0ff */
[----:B----4-:R-:W2:Y:S02]  /*0140*/  LDG.E R6, desc[UR10][R6.64] ;  /* 0x0000000a06067981 */ /* 0x010ea4000c1e1900 */
[----:B------:R-:W-:-:S06]  /*0150*/  IMAD.X R9, RZ, RZ, R7, P0 ;  /* 0x000000ffff097224 */ /* 0x000fcc00000e0607 */
[----:B------:R-:W3:Y:S01]  /*0160*/  LDG.E R9, desc[UR10][R8.64] ;  /* 0x0000000a08097981 */ /* 0x000ee2000c1e1900 */
[----:B------:R-:W0:Y:S01]  /*0170*/  S2UR UR5, SR_CgaCtaId ;  /* 0x00000000000579c3 */ /* 0x000e220000008800 */
[----:B------:R-:W-:Y:S01]  /*0180*/  UMOV UR4, 0x400 ;  /* 0x0000040000047882 */ /* 0x000fe20000000000 */
[C---:B------:R-:W-:Y:S01]  /*0190*/  VIADD R3, R2.reuse, UR7 ;  /* 0x0000000702037c36 */ /* 0x040fe20008000000 */
[----:B------:R-:W-:-:S04]  /*01a0*/  LEA.HI R4, R2, R2, RZ, 0x1c ;  /* 0x0000000202047211 */ /* 0x000fc800078fe0ff */
[----:B------:R-:W-:Y:S01]  /*01b0*/  LEA.HI R5, R3, R3, RZ, 0x1c ;  /* 0x0000000303057211 */ /* 0x000fe200078fe0ff */
[----:B0-----:R-:W-:-:S06]  /*01c0*/  ULEA UR4, UR5, UR4, 0x18 ;  /* 0x0000000405047291 */ /* 0x001fcc000f8ec0ff */
[----:B------:R-:W-:Y:S02]  /*01d0*/  LEA R3, R4, UR4, 0x2 ;  /* 0x0000000404037c11 */ /* 0x000fe4000f8e10ff */
[----:B------:R-:W-:Y:S01]  /*01e0*/  LEA R4, R5, UR4, 0x2 ;  /* 0x0000000405047c11 */ /* 0x000fe2000f8e10ff */
[----:B------:R-:W-:Y:S01]  /*01f0*/  IMAD.MOV.U32 R5, RZ, RZ, 0x1 ;  /* 0x00000001ff057424 */ /* 0x000fe200078e00ff */
[----:B------:R-:W-:Y:S01]  /*0200*/  UMOV UR5, UR7 ;  /* 0x0000000700057c82 */ /* 0x000fe20008000000 */
[----:B--2---:R0:W-:Y:S04]  /*0210*/  STS [R3], R6 ;  /* 0x0000000603007388 */ /* 0x0041e80000000800 */
[----:B---3--:R0:W-:Y:S02]  /*0220*/  STS [R4], R9 ;  /* 0x0000000904007388 */ /* 0x0081e40000000800 */
.L_x_26:
[----:B------:R-:W-:Y:S01]  /*0230*/  BAR.SYNC.DEFER_BLOCKING 0x0 ;  /* 0x0000000000007b1d */ /* 0x000fe20000010000 */
[----:B------:R-:W-:-:S05]  /*0240*/  ISETP.GE.U32.AND P0, PT, R2, UR5, PT ;  /* 0x0000000502007c0c */ /* 0x000fca000bf06070 */
[----:B------:R-:W-:Y:S08]  /*0250*/  BSSY.RECONVERGENT B0, `(.L_x_24) ;  /* 0x000000f000007945 */ /* 0x000ff00003800200 */
[----:B-1----:R-:W-:Y:S05]  /*0260*/  @P0 BRA `(.L_x_25) ;  /* 0x0000000000340947 */ /* 0x002fea0003800000 */
[----:B0-----:R-:W-:-:S05]  /*0270*/  IMAD.SHL.U32 R6, R5, 0x200, RZ ;  /* 0x0000020005067824 */ /* 0x001fca00078e00ff */
[----:B------:R-:W-:-:S05]  /*0280*/  SHF.R.S32.HI R6, RZ, 0x8, R6 ;  /* 0x00000008ff067819 */ /* 0x000fca0000011406 */
[----:B------:R-:W-:-:S04]  /*0290*/  IMAD R6, R6, R2, R5 ;  /* 0x0000000206067224 */ /* 0x000fc800078e0205 */
[----:B------:R-:W-:-:S04]  /*02a0*/  VIADD R7, R6, 0xffffffff ;  /* 0xffffffff06077836 */ /* 0x000fc80000000000 */
        /* <DEDUP_REMOVED lines=9> */
.L_x_25:
[----:B------:R-:W-:Y:S05]  /*0340*/  BSYNC.RECONVERGENT B0 ;  /* 0x0000000000007941 */ /* 0x000fea0003800200 */
.L_x_24:
[----:B------:R-:W-:Y:S01]  /*0350*/  UISETP.GT.U32.AND UP0, UPT, UR5, 0x1, UPT ;  /* 0x000000010500788c */ /* 0x000fe2000bf04070 */
[----:B------:R-:W-:Y:S01]  /*0360*/  IMAD.SHL.U32 R5, R5, 0x2, RZ ;  /* 0x0000000205057824 */ /* 0x000fe200078e00ff */
[----:B------:R-:W-:-:S07]  /*0370*/  USHF.R.U32.HI UR6, URZ, 0x1, UR5 ;  /* 0x00000001ff067899 */ /* 0x000fce0008011605 */
[----:B------:R-:W-:Y:S01]  /*0380*/  UMOV UR5, UR6 ;  /* 0x0000000600057c82 */ /* 0x000fe20008000000 */
[----:B------:R-:W-:Y:S05]  /*0390*/  BRA.U UP0, `(.L_x_26) ;  /* 0xfffffffd00a47547 */ /* 0x000fea000b83ffff */
[----:B------:R-:W-:Y:S01]  /*03a0*/  ISETP.NE.AND P0, PT, R2, RZ, PT ;  /* 0x000000ff0200720c */ /* 0x000fe20003f05270 */
[----:B------:R-:W-:-:S12]  /*03b0*/  BSSY.RECONVERGENT B0, `(.L_x_27) ;  /* 0x000000e000007945 */ /* 0x000fd80003800200 */
[----:B------:R-:W-:Y:S05]  /*03c0*/  @P0 BRA `(.L_x_28) ;  /* 0x0000000000300947 */ /* 0x000fea0003800000 */
[----:B------:R-:W2:Y:S01]  /*03d0*/  LDC R11, c[0x0][0x39c] ;  /* 0x0000e700ff0b7b82 */ /* 0x000ea20000000800 */
[----:B------:R-:W-:-:S04]  /*03e0*/  USHF.L.U32 UR5, UR7, 0x1, URZ ;  /* 0x0000000107057899 */ /* 0x000fc800080006ff */
[----:B------:R-:W-:-:S03]  /*03f0*/  UIADD3 UR6, UPT, UPT, UR5, -0x1, URZ ;  /* 0xffffffff05067890 */ /* 0x000fc6000fffe0ff */
[----:B01----:R-:W0:Y:S01]  /*0400*/  LDC.64 R6, c[0x0][0x390] ;  /* 0x0000e400ff067b82 */ /* 0x003e220000000a00 */
[----:B------:R-:W-:-:S04]  /*0410*/  ULEA.HI UR6, UR6, UR5, URZ, 0x1c ;  /* 0x0000000506067291 */ /* 0x000fc8000f8fe0ff */
[----:B------:R-:W-:-:S09]  /*0420*/  ULEA UR6, UR6, UR4, 0x2 ;  /* 0x0000000406067291 */ /* 0x000fd2000f8e10ff */
[----:B------:R-:W1:Y:S01]  /*0430*/  LDS R9, [UR6+-0x4] ;  /* 0xfffffc06ff097984 */ /* 0x000e620008000800 */
[----:B--2---:R-:W-:-:S03]  /*0440*/  ISETP.NE.AND P0, PT, R11, RZ, PT ;  /* 0x000000ff0b00720c */ /* 0x004fc60003f05270 */
[----:B------:R-:W-:Y:S10]  /*0450*/  STS [UR6+-0x4], RZ ;  /* 0xfffffcffff007988 */ /* 0x000ff40008000806 */
[----:B------:R-:W0:Y:S02]  /*0460*/  @!P0 S2R R11, SR_CTAID.X ;  /* 0x00000000000b8919 */ /* 0x000e240000002500 */
[----:B0-----:R-:W-:-:S05]  /*0470*/  IMAD.WIDE R6, R11, 0x4, R6 ;  /* 0x000000040b067825 */ /* 0x001fca00078e0206 */
[----:B-1----:R2:W-:Y:S02]  /*0480*/  STG.E desc[UR10][R6.64], R9 ;  /* 0x0000000906007986 */ /* 0x0025e4000c10190a */
.L_x_28:
[----:B------:R-:W-:Y:S05]  /*0490*/  BSYNC.RECONVERGENT B0 ;  /* 0x0000000000007941 */ /* 0x000fea0003800200 */
.L_x_27:
[----:B------:R-:W-:-:S05]  /*04a0*/  UMOV UR5, 0x1 ;  /* 0x0000000100057882 */ /* 0x000fca0000000000 */
.L_x_31:
[----:B------:R-:W-:Y:S01]  /*04b0*/  BAR.SYNC.DEFER_BLOCKING 0x0 ;  /* 0x0000000000007b1d */ /* 0x000fe20000010000 */
[----:B------:R-:W-:Y:S01]  /*04c0*/  ISETP.GE.U32.AND P0, PT, R2, UR5, PT ;  /* 0x0000000502007c0c */ /* 0x000fe2000bf06070 */
[----:B------:R-:W-:Y:S01]  /*04d0*/  USHF.L.U32 UR5, UR5, 0x1, URZ ;  /* 0x0000000105057899 */ /* 0x000fe200080006ff */
[----:B0-2---:R-:W-:-:S03]  /*04e0*/  SHF.R.U32.HI R9, RZ, 0x1, R5 ;  /* 0x00000001ff097819 */ /* 0x005fc60000011605 */
[----:B------:R-:W-:Y:S08]  /*04f0*/  BSSY.RECONVERGENT B0, `(.L_x_29) ;  /* 0x0000011000007945 */ /* 0x000ff00003800200 */
[----:B------:R-:W-:Y:S05]  /*0500*/  @P0 BRA `(.L_x_30) ;  /* 0x00000000003c0947 */ /* 0x000fea0003800000 */
[----:B------:R-:W-:-:S05]  /*0510*/  IMAD.SHL.U32 R5, R5, 0x100, RZ ;  /* 0x0000010005057824 */ /* 0x000fca00078e00ff */
[----:B------:R-:W-:-:S04]  /*0520*/  SHF.R.S32.HI R5, RZ, 0x8, R5 ;  /* 0x00000008ff057819 */ /* 0x000fc80000011405 */
[----:B------:R-:W-:-:S05]  /*0530*/  LOP3.LUT R5, R5, 0xfffffffe, RZ, 0xc0, !PT ;  /* 0xfffffffe05057812 */ /* 0x000fca00078ec0ff */
[----:B------:R-:W-:-:S04]  /*0540*/  IMAD R5, R5, R2, R9 ;  /* 0x0000000205057224 */ /* 0x000fc800078e0209 */
[----:B------:R-:W-:-:S04]  /*0550*/  VIADD R6, R5, 0xffffffff ;  /* 0xffffffff05067836 */ /* 0x000fc80000000000 */
[----:B-1----:R-:W-:Y:S01]  /*0560*/  IMAD.IADD R7, R9, 0x1, R6 ;  /* 0x0000000109077824 */ /* 0x002fe200078e0206 */
        /* <DEDUP_REMOVED lines=9> */
.L_x_30:
[----:B------:R-:W-:Y:S05]  /*0600*/  BSYNC.RECONVERGENT B0 ;  /* 0x0000000000007941 */ /* 0x000fea0003800200 */
.L_x_29:
[----:B------:R-:W-:Y:S01]  /*0610*/  UISETP.GT.U32.AND UP0, UPT, UR5, UR7, UPT ;  /* 0x000000070500728c */ /* 0x000fe2000bf04070 */
[----:B0-----:R-:W-:-:S08]  /*0620*/  IMAD.MOV.U32 R5, RZ, RZ, R9 ;  /* 0x000000ffff057224 */ /* 0x001fd000078e0009 */
[----:B------:R-:W-:Y:S05]  /*0630*/  BRA.U !UP0, `(.L_x_31) ;  /* 0xfffffffd089c7547 */ /* 0x000fea000b83ffff */
[----:B------:R-:W-:Y:S08]  /*0640*/  BAR.SYNC.DEFER_BLOCKING 0x0 ;  /* 0x0000000000007b1d */ /* 0x000ff00000010000 */
[----:B-1----:R-:W0:Y:S01]  /*0650*/  LDC.64 R6, c[0x0][0x380] ;  /* 0x0000e000ff067b82 */ /* 0x002e220000000a00 */
[----:B------:R-:W1:Y:S04]  /*0660*/  LDS R3, [R3] ;  /* 0x0000000003037984 */ /* 0x000e680000000800 */
[----:B------:R-:W2:Y:S01]  /*0670*/  LDS R5, [R4] ;  /* 0x0000000004057984 */ /* 0x000ea20000000800 */
[----:B0-----:R-:W-:-:S03]  /*0680*/  IMAD.WIDE R6, R0, 0x4, R6 ;  /* 0x0000000400067825 */ /* 0x001fc600078e0206 */
[----:B------:R-:W-:-:S05]  /*0690*/  IADD3 R8, P0, PT, R6, UR8, RZ ;  /* 0x0000000806087c10 */ /* 0x000fca000ff1e0ff */
[----:B------:R-:W-:Y:S01]  /*06a0*/  IMAD.X R9, RZ, RZ, R7, P0 ;  /* 0x000000ffff097224 */ /* 0x000fe200000e0607 */
[----:B-1----:R-:W-:Y:S04]  /*06b0*/  STG.E desc[UR10][R6.64], R3 ;  /* 0x0000000306007986 */ /* 0x002fe8000c10190a */
[----:B--2---:R-:W-:Y:S01]  /*06c0*/  STG.E desc[UR10][R8.64], R5 ;  /* 0x0000000508007986 */ /* 0x004fe2000c10190a */
[----:B------:R-:W-:Y:S05]  /*06d0*/  EXIT ;  /* 0x000000000000794d */ /* 0x000fea0003800000 */
.L_x_32:
        /* <DEDUP_REMOVED lines=10> */
.L_x_61:


//--------------------- .text._Z11compactSIMDmPjS_m --------------------------
	.section	.text._Z11compactSIMDmPjS_m,"ax",@progbits
	.align	128
        .global         _Z11compactSIMDmPjS_m
        .type           _Z11compactSIMDmPjS_m,@function
        .size           _Z11compactSIMDmPjS_m,(.L_x_62 - _Z11compactSIMDmPjS_m)
        .other          _Z11compactSIMDmPjS_m,@"STO_CUDA_ENTRY STV_DEFAULT"
_Z11compactSIMDmPjS_m:
.text._Z11compactSIMDmPjS_m:
[----:B------:R-:W-:Y:S01]  /*0000*/  LDC R1, c[0x0][0x37c] ;  /* 0x0000df00ff017b82 */ /* 0x000fe20000000800 */
[----:B------:R-:W0:Y:S07]  /*0010*/  S2R R4, SR_TID.X ;  /* 0x0000000000047919 */ /* 0x000e2e0000002100 */
[----:B------:R-:W0:Y:S01]  /*0020*/  S2UR UR4, SR_CTAID.X ;  /* 0x00000000000479c3 */ /* 0x000e220000002500 */
[----:B------:R-:W1:Y:S01]  /*0030*/  LDCU.64 UR6, c[0x0][0x380] ;  /* 0x00007000ff0677ac */ /* 0x000e620008000a00 */
[----:B------:R-:W-:-:S06]  /*0040*/  IMAD.MOV.U32 R5, RZ, RZ, RZ ;  /* 0x000000ffff057224 */ /* 0x000fcc00078e00ff */
[----:B------:R-:W0:Y:S02]  /*0050*/  LDC.64 R2, c[0x0][0x398] ;  /* 0x0000e600ff027b82 */ /* 0x000e240000000a00 */
[----:B0-----:R-:W-:-:S04]  /*0060*/  IMAD.WIDE.U32 R4, R2, UR4, R4 ;  /* 0x0000000402047c25 */ /* 0x001fc8000f8e0004 */
[----:B------:R-:W-:Y:S01]  /*0070*/  IMAD R3, R3, UR4, R5 ;  /* 0x0000000403037c24 */ /* 0x000fe2000f8e0205 */
[----:B-1----:R-:W-:-:S04]  /*0080*/  ISETP.GE.U32.AND P0, PT, R4, UR6, PT ;  /* 0x0000000604007c0c */ /* 0x002fc8000bf06070 */
[----:B------:R-:W-:-:S13]  /*0090*/  ISETP.GE.U32.AND.EX P0, PT, R3, UR7, PT, P0 ;  /* 0x0000000703007c0c */ /* 0x000fda000bf06100 */
[----:B------:R-:W-:Y:S05]  /*00a0*/  @P0 EXIT ;  /* 0x000000000000094d */ /* 0x000fea0003800000 */
[----:B------:R-:W0:Y:S01]  /*00b0*/  LDCU.64 UR6, c[0x0][0x388] ;  /* 0x00007100ff0677ac */ /* 0x000e220008000a00 */
[----:B------:R-:W1:Y:S01]  /*00c0*/  LDCU.64 UR4, c[0x0][0x358] ;  /* 0x00006b00ff0477ac */ /* 0x000e620008000a00 */
[----:B0-----:R-:W-:-:S04]  /*00d0*/  LEA R2, P0, R4, UR6, 0x2 ;  /* 0x0000000604027c11 */ /* 0x001fc8000f8010ff */
[----:B------:R-:W-:-:S05]  /*00e0*/  LEA.HI.X R3, R4, UR7, R3, 0x2, P0 ;  /* 0x0000000704037c11 */ /* 0x000fca00080f1403 */
[----:B-1----:R-:W2:Y:S04]  /*00f0*/  LDG.E R0, desc[UR4][R2.64+0x4] ;  /* 0x0000040402007981 */ /* 0x002ea8000c1e1900 */
[----:B------:R-:W2:Y:S02]  /*0100*/  LDG.E R7, desc[UR4][R2.64] ;  /* 0x0000000402077981 */ /* 0x000ea4000c1e1900 */
[----:B--2---:R-:W-:-:S13]  /*0110*/  ISETP.NE.AND P0, PT, R0, R7, PT ;  /* 0x000000070000720c */ /* 0x004fda0003f05270 */
[----:B------:R-:W-:Y:S05]  /*0120*/  @!P0 EXIT ;  /* 0x000000000000894d */ /* 0x000fea0003800000 */
[----:B------:R-:W0:Y:S02]  /*0130*/  LDC.64 R2, c[0x0][0x390] ;  /* 0x0000e400ff027b82 */ /* 0x000e240000000a00 */
[----:B0-----:R-:W-:-:S05]  /*0140*/  IMAD.WIDE.U32 R2, R7, 0x4, R2 ;  /* 0x0000000407027825 */ /* 0x001fca00078e0002 */
[----:B------:R-:W-:Y:S01]  /*0150*/  STG.E desc[UR4][R2.64], R4 ;  /* 0x0000000402007986 */ /* 0x000fe2000c101904 */
[----:B------:R-:W-:Y:S05]  /*0160*/  EXIT ;  /* 0x000000000000794d */ /* 0x000fea0003800000 */
.L_x_33:
        /* <DEDUP_REMOVED lines=9> */
.L_x_62:


//--------------------- .text._Z9ReadPivotmPj     --------------------------
	.section	.text._Z9ReadPivotmPj,"ax",@progbits
	.align	128
        .global         _Z9ReadPivotmPj
        .type           _Z9ReadPivotmPj,@function
        .size           _Z9ReadPivotmPj,(.L_x_63 - _Z9ReadPivotmPj)
        .other          _Z9ReadPivotmPj,@"STO_CUDA_ENTRY STV_DEFAULT"
_Z9ReadPivotmPj:
.text._Z9ReadPivotmPj:
[----:B------:R-:W-:Y:S01]  /*0000*/  LDC R1, c[0x0][0x37c] ;  /* 0x0000df00ff017b82 */ /* 0x000fe20000000800 */
[----:B------:R-:W0:Y:S01]  /*0010*/  S2R R0, SR_CTAID.X ;  /* 0x0000000000007919 */ /* 0x000e220000002500 */
[----:B------:R-:W1:Y:S01]  /*0020*/  LDCU.64 UR4, c[0x0][0x380] ;  /* 0x00007000ff0477ac */ /* 0x000e620008000a00 */
[----:B------:R-:W0:Y:S02]  /*0030*/  S2R R3, SR_TID.X ;  /* 0x0000000000037919 */ /* 0x000e240000002100 */
[----:B0-----:R-:W-:-:S05]  /*0040*/  IMAD R0, R0, 0x100, R3 ;  /* 0x0000010000007824 */ /* 0x001fca00078e0203 */
[----:B-1----:R-:W-:Y:S02]  /*0050*/  ISETP.GE.U32.AND P0, PT, R0, UR4, PT ;  /* 0x0000000400007c0c */ /* 0x002fe4000bf06070 */
[----:B------:R-:W-:-:S04]  /*0060*/  SHF.R.S32.HI R5, RZ, 0x1f, R0 ;  /* 0x0000001fff057819 */ /* 0x000fc80000011400 */
[----:B------:R-:W-:-:S13]  /*0070*/  ISETP.GE.U32.AND.EX P0, PT, R5, UR5, PT, P0 ;  /* 0x0000000505007c0c */ /* 0x000fda000bf06100 */
[----:B------:R-:W-:Y:S05]  /*0080*/  @P0 EXIT ;  /* 0x000000000000094d */ /* 0x000fea0003800000 */
[----:B------:R-:W0:Y:S01]  /*0090*/  LDC.64 R2, c[0x4][0x18] ;  /* 0x01000600ff027b82 */ /* 0x000e220000000a00 */
[----:B------:R-:W0:Y:S01]  /*00a0*/  LDCU.64 UR4, c[0x0][0x358] ;  /* 0x00006b00ff0477ac */ /* 0x000e220008000a00 */
[C---:B------:R-:W-:Y:S01]  /*00b0*/  IMAD.SHL.U32 R7, R0.reuse, 0x4, RZ ;  /* 0x0000000400077824 */ /* 0x040fe200078e00ff */
[----:B------:R-:W-:Y:S01]  /*00c0*/  SHF.L.U64.HI R9, R0, 0x2, R5 ;  /* 0x0000000200097819 */ /* 0x000fe20000010205 */
[----:B------:R-:W1:Y:S01]  /*00d0*/  LDCU.64 UR6, c[0x0][0x388] ;  /* 0x00007100ff0677ac */ /* 0x000e620008000a00 */
[----:B0-----:R-:W2:Y:S02]  /*00e0*/  LDG.E.64 R2, desc[UR4][R2.64] ;  /* 0x0000000402027981 */ /* 0x001ea4000c1e1b00 */
[----:B--2---:R-:W-:-:S05]  /*00f0*/  IADD3 R4, P0, PT, R2, R7, RZ ;  /* 0x0000000702047210 */ /* 0x004fca0007f1e0ff */
[----:B------:R-:W-:-:S06]  /*0100*/  IMAD.X R5, R3, 0x1, R9, P0 ;  /* 0x0000000103057824 */ /* 0x000fcc00000e0609 */
[----:B------:R-:W2:Y:S01]  /*0110*/  LDG.E R5, desc[UR4][R4.64] ;  /* 0x0000000404057981 */ /* 0x000ea2000c1e1900 */
[----:B-1----:R-:W-:-:S04]  /*0120*/  IADD3 R6, P0, PT, R7, UR6, RZ ;  /* 0x0000000607067c10 */ /* 0x002fc8000ff1e0ff */
[----:B------:R-:W-:-:S05]  /*0130*/  IADD3.X R7, PT, PT, R9, UR7, RZ, P0, !PT ;  /* 0x0000000709077c10 */ /* 0x000fca00087fe4ff */
[----:B--2---:R-:W-:Y:S01]  /*0140*/  STG.E desc[UR4][R6.64], R5 ;  /* 0x0000000506007986 */ /* 0x004fe2000c101904 */
[----:B------:R-:W-:Y:S05]  /*0150*/  EXIT ;  /* 0x000000000000794d */ /* 0x000fea0003800000 */
.L_x_34:
        /* <DEDUP_REMOVED lines=10> */
.L_x_63:


//--------------------- .text._Z9initpivotm       --------------------------
	.section	.text._Z9initpivotm,"ax",@progbits
	.align	128
        .global         _Z9initpivotm
        .type           _Z9initpivotm,@function
        .size           _Z9initpivotm,(.L_x_64 - _Z9initpivotm)
        .other          _Z9initpivotm,@"STO_CUDA_ENTRY STV_DEFAULT"
_Z9initpivotm:
.text._Z9initpivotm:
        /* <DEDUP_REMOVED lines=10> */
[----:B------:R-:W0:Y:S02]  /*00a0*/  LDCU.64 UR4, c[0x0][0x358] ;  /* 0x00006b00ff0477ac */ /* 0x000e240008000a00 */
[----:B0-----:R-:W2:Y:S01]  /*00b0*/  LDG.E.64 R2, desc[UR4][R2.64] ;  /* 0x0000000402027981 */ /* 0x001ea2000c1e1b00 */
[----:B------:R-:W-:Y:S01]  /*00c0*/  IMAD.MOV.U32 R7, RZ, RZ, -0x1 ;  /* 0xffffffffff077424 */ /* 0x000fe200078e00ff */
[----:B--2---:R-:W-:-:S04]  /*00d0*/  LEA R4, P0, R5, R2, 0x2 ;  /* 0x0000000205047211 */ /* 0x004fc800078010ff */
[----:B------:R-:W-:-:S05]  /*00e0*/  LEA.HI.X R5, R5, R3, R0, 0x2, P0 ;  /* 0x0000000305057211 */ /* 0x000fca00000f1400 */
[----:B------:R-:W-:Y:S01]  /*00f0*/  STG.E desc[UR4][R4.64], R7 ;  /* 0x0000000704007986 */ /* 0x000fe2000c101904 */
[----:B------:R-:W-:Y:S05]  /*0100*/  EXIT ;  /* 0x000000000000794d */ /* 0x000fea0003800000 */
.L_x_35:
        /* <DEDUP_REMOVED lines=15> */
.L_x_64:


//--------------------- .text._Z14RenumberKernelmPj --------------------------
	.section	.text._Z14RenumberKernelmPj,"ax",@progbits
	.align	128
        .global         _Z14RenumberKernelmPj
        .type           _Z14RenumberKernelmPj,@function
        .size           _Z14RenumberKernelmPj,(.L_x_65 - _Z14RenumberKernelmPj)
        .other          _Z14RenumberKernelmPj,@"STO_CUDA_ENTRY STV_DEFAULT"
_Z14RenumberKernelmPj:
.text._Z14RenumberKernelmPj:
        /* <DEDUP_REMOVED lines=11> */
[----:B0-----:R-:W2:Y:S02]  /*00b0*/  LDG.E.64 R2, desc[UR4][R2.64] ;  /* 0x0000000402027981 */ /* 0x001ea4000c1e1b00 */
[----:B--2---:R-:W-:-:S04]  /*00c0*/  LEA R4, P0, R5, R2, 0x2 ;  /* 0x0000000205047211 */ /* 0x004fc800078010ff */
[----:B------:R-:W-:-:S05]  /*00d0*/  LEA.HI.X R5, R5, R3, R0, 0x2, P0 ;  /* 0x0000000305057211 */ /* 0x000fca00000f1400 */
[----:B------:R-:W2:Y:S02]  /*00e0*/  LDG.E R7, desc[UR4][R4.64] ;  /* 0x0000000404077981 */ /* 0x000ea4000c1e1900 */
[----:B--2---:R-:W-:-:S13]  /*00f0*/  ISETP.NE.AND P0, PT, R7, -0x1, PT ;  /* 0xffffffff0700780c */ /* 0x004fda0003f05270 */
[----:B------:R-:W-:Y:S05]  /*0100*/  @!P0 EXIT ;  /* 0x000000000000894d */ /* 0x000fea0003800000 */
[----:B------:R-:W0:Y:S02]  /*0110*/  LDC.64 R2, c[0x0][0x388] ;  /* 0x0000e200ff027b82 */ /* 0x000e240000000a00 */
[----:B0-----:R-:W-:-:S06]  /*0120*/  IMAD.WIDE.U32 R2, R7, 0x4, R2 ;  /* 0x0000000407027825 */ /* 0x001fcc00078e0002 */
[----:B------:R-:W2:Y:S04]  /*0130*/  LDG.E R3, desc[UR4][R2.64] ;  /* 0x0000000402037981 */ /* 0x000ea8000c1e1900 */
[----:B--2---:R-:W-:Y:S01]  /*0140*/  STG.E desc[UR4][R4.64], R3 ;  /* 0x0000000304007986 */ /* 0x004fe2000c101904 */
[----:B------:R-:W-:Y:S05]  /*0150*/  EXIT ;  /* 0x000000000000794d */ /* 0x000fea0003800000 */
.L_x_36:
        /* <DEDUP_REMOVED lines=10> */
.L_x_65:


//--------------------- .text._Z13UpdateKernel1mPjS_S_ --------------------------
	.section	.text._Z13UpdateKernel1mPjS_S_,"ax",@progbits
	.align	128
        .global         _Z13UpdateKernel1mPjS_S_
        .type           _Z13UpdateKernel1mPjS_S_,@function
        .size           _Z13UpdateKernel1mPjS_S_,(.L_x_66 - _Z13UpdateKernel1mPjS_S_)
        .other          _Z13UpdateKernel1mPjS_S_,@"STO_CUDA_ENTRY STV_DEFAULT"
_Z13UpdateKernel1mPjS_S_:
.text._Z13UpdateKernel1mPjS_S_:
        /* <DEDUP_REMOVED lines=12> */
[C---:B------:R-:W-:Y:S01]  /*00c0*/  IMAD.SHL.U32 R6, R0.reuse, 0x4, RZ ;  /* 0x0000000400067824 */ /* 0x040fe200078e00ff */
[----:B------:R-:W-:-:S04]  /*00d0*/  SHF.L.U64.HI R0, R0, 0x2, R7 ;  /* 0x0000000200007819 */ /* 0x000fc80000010207 */
[----:B--2---:R-:W-:-:S05]  /*00e0*/  IADD3 R4, P0, PT, R4, R6, RZ ;  /* 0x0000000604047210 */ /* 0x004fca0007f1e0ff */
[----:B------:R-:W-:-:S05]  /*00f0*/  IMAD.X R5, R5, 0x1, R0, P0 ;  /* 0x0000000105057824 */ /* 0x000fca00000e0600 */
[----:B------:R-:W2:Y:S02]  /*0100*/  LDG.E R7, desc[UR4][R4.64] ;  /* 0x0000000404077981 */ /* 0x000ea4000c1e1900 */
[----:B--2---:R-:W-:-:S13]  /*0110*/  ISETP.NE.AND P0, PT, R7, -0x1, PT ;  /* 0xffffffff0700780c */ /* 0x004fda0003f05270 */
[----:B------:R-:W-:Y:S05]  /*0120*/  @!P0 EXIT ;  /* 0x000000000000894d */ /* 0x000fea0003800000 */
[----:B------:R-:W0:Y:S02]  /*0130*/  LDCU.64 UR6, c[0x0][0x388] ;  /* 0x00007100ff0677ac */ /* 0x000e240008000a00 */
[----:B0-----:R-:W-:-:S04]  /*0140*/  IADD3 R8, P0, PT, R6, UR6, RZ ;  /* 0x0000000606087c10 */ /* 0x001fc8000ff1e0ff */
[----:B------:R-:W-:-:S05]  /*0150*/  IADD3.X R9, PT, PT, R0, UR7, RZ, P0, !PT ;  /* 0x0000000700097c10 */ /* 0x000fca00087fe4ff */
[----:B------:R-:W2:Y:S02]  /*0160*/  LDG.E R8, desc[UR4][R8.64] ;  /* 0x0000000408087981 */ /* 0x000ea4000c1e1900 */
[----:B--2---:R-:W-:-:S13]  /*0170*/  ISETP.NE.AND P0, PT, R8, RZ, PT ;  /* 0x000000ff0800720c */ /* 0x004fda0003f05270 */
[----:B------:R-:W-:Y:S05]  /*0180*/  @!P0 BRA `(.L_x_37) ;  /* 0x0000000000688947 */ /* 0x000fea0003800000 */
[----:B------:R-:W-:-:S13]  /*0190*/  ISETP.NE.AND P0, PT, R8, 0x1, PT ;  /* 0x000000010800780c */ /* 0x000fda0003f05270 */
[----:B------:R-:W-:Y:S05]  /*01a0*/  @P0 EXIT ;  /* 0x000000000000094d */ /* 0x000fea0003800000 */
        /* <DEDUP_REMOVED lines=8> */
[----:B------:R-:W-:-:S05]  /*0230*/  IMAD.MOV.U32 R3, RZ, RZ, -0x1 ;  /* 0xffffffffff037424 */ /* 0x000fca00078e00ff */
[----:B------:R-:W-:Y:S01]  /*0240*/  STG.E desc[UR4][R4.64], R3 ;  /* 0x0000000304007986 */ /* 0x000fe2000c101904 */
[----:B------:R-:W-:Y:S05]  /*0250*/  EXIT ;  /* 0x000000000000794d */ /* 0x000fea0003800000 */
.L_x_38:
[----:B------:R-:W-:-:S05]  /*0260*/  IMAD R13, R7, 0x3, RZ ;  /* 0x00000003070d7824 */ /* 0x000fca00078e02ff */
[----:B------:R-:W-:Y:S04]  /*0270*/  STG.E desc[UR4][R4.64], R13 ;  /* 0x0000000d04007986 */ /* 0x000fe8000c101904 */
[----:B------:R-:W2:Y:S01]  /*0280*/  LDG.E.64 R2, desc[UR4][R2.64] ;  /* 0x0000000402027981 */ /* 0x000ea2000c1e1b00 */
[----:B------:R-:W0:Y:S01]  /*0290*/  LDC.64 R8, c[0x4][RZ] ;  /* 0x01000000ff087b82 */ /* 0x000e220000000a00 */
[----:B--2---:R-:W-:-:S07]  /*02a0*/  IADD3 R10, P0, PT, R2, R6, RZ ;  /* 0x00000006020a7210 */ /* 0x004fce0007f1e0ff */
[----:B------:R-:W1:Y:S01]  /*02b0*/  LDC.64 R6, c[0x0][0x398] ;  /* 0x0000e600ff067b82 */ /* 0x000e620000000a00 */
[----:B------:R-:W-:-:S06]  /*02c0*/  IMAD.X R11, R3, 0x1, R0, P0 ;  /* 0x00000001030b7824 */ /* 0x000fcc00000e0600 */
[----:B------:R-:W1:Y:S01]  /*02d0*/  LDG.E R11, desc[UR4][R10.64] ;  /* 0x000000040a0b7981 */ /* 0x000e62000c1e1900 */
[----:B------:R-:W-:Y:S02]  /*02e0*/  IMAD.MOV.U32 R15, RZ, RZ, 0x1 ;  /* 0x00000001ff0f7424 */ /* 0x000fe400078e00ff */
[----:B-1----:R-:W-:-:S05]  /*02f0*/  IMAD.WIDE.U32 R6, R11, 0x4, R6 ;  /* 0x000000040b067825 */ /* 0x002fca00078e0006 */
[----:B------:R-:W-:Y:S04]  /*0300*/  STG.E desc[UR4][R6.64], R15 ;  /* 0x0000000f06007986 */ /* 0x000fe8000c101904 */
[----:B0-----:R-:W-:Y:S01]  /*0310*/  STG.E desc[UR4][R8.64], RZ ;  /* 0x000000ff08007986 */ /* 0x001fe2000c101904 */
[----:B------:R-:W-:Y:S05]  /*0320*/  EXIT ;  /* 0x000000000000794d */ /* 0x000fea0003800000 */
.L_x_37:
        /* <DEDUP_REMOVED lines=8> */
[----:B------:R-:W-:-:S04]  /*03b0*/  IMAD.MOV.U32 R12, RZ, RZ, 0x1 ;  /* 0x00000001ff0c7424 */ /* 0x000fc800078e00ff */
[----:B------:R-:W-:-:S05]  /*03c0*/  IMAD R13, R7, 0x3, R12 ;  /* 0x00000003070d7824 */ /* 0x000fca00078e020c */
[----:B------:R-:W-:Y:S04]  /*03d0*/  STG.E desc[UR4][R4.64], R13 ;  /* 0x0000000d04007986 */ /* 0x000fe8000c101904 */
[----:B------:R-:W2:Y:S01]  /*03e0*/  LDG.E.64 R2, desc[UR4][R2.64] ;  /* 0x0000000402027981 */ /* 0x000ea2000c1e1b00 */
[----:B------:R-:W0:Y:S01]  /*03f0*/  LDC.64 R10, c[0x4][RZ] ;  /* 0x01000000ff0a7b82 */ /* 0x000e220000000a00 */
[----:B--2---:R-:W-:-:S07]  /*0400*/  IADD3 R8, P0, PT, R2, R6, RZ ;  /* 0x0000000602087210 */ /* 0x004fce0007f1e0ff */
[----:B------:R-:W1:Y:S01]  /*0410*/  LDC.64 R6, c[0x0][0x398] ;  /* 0x0000e600ff067b82 */ /* 0x000e620000000a00 */
[----:B------:R-:W-:-:S06]  /*0420*/  IMAD.X R9, R3, 0x1, R0, P0 ;  /* 0x0000000103097824 */ /* 0x000fcc00000e0600 */
[----:B------:R-:W1:Y:S02]  /*0430*/  LDG.E R9, desc[UR4][R8.64] ;  /* 0x0000000408097981 */ /* 0x000e64000c1e1900 */
[----:B-1----:R-:W-:-:S05]  /*0440*/  IMAD.WIDE.U32 R6, R9, 0x4, R6 ;  /* 0x0000000409067825 */ /* 0x002fca00078e0006 */
[----:B------:R-:W-:Y:S04]  /*0450*/  STG.E desc[UR4][R6.64], R12 ;  /* 0x0000000c06007986 */ /* 0x000fe8000c101904 */
[----:B0-----:R-:W-:Y:S01]  /*0460*/  STG.E desc[UR4][R10.64], RZ ;  /* 0x000000ff0a007986 */ /* 0x001fe2000c101904 */
[----:B------:R-:W-:Y:S05]  /*0470*/  EXIT ;  /* 0x000000000000794d */ /* 0x000fea0003800000 */
.L_x_39:
[----:B------:R-:W-:-:S04]  /*0480*/  IMAD.MOV.U32 R8, RZ, RZ, 0x3 ;  /* 0x00000003ff087424 */ /* 0x000fc800078e00ff */
[----:B------:R-:W-:-:S05]  /*0490*/  IMAD R13, R7, R8, 0x2 ;  /* 0x00000002070d7424 */ /* 0x000fca00078e0208 */
        /* <DEDUP_REMOVED lines=12> */
.L_x_40:
        /* <DEDUP_REMOVED lines=10> */
.L_x_66:


//--------------------- .text._Z12UpdateKernelmPjS_ --------------------------
	.section	.text._Z12UpdateKernelmPjS_,"ax",@progbits
	.align	128
        .global         _Z12UpdateKernelmPjS_
        .type           _Z12UpdateKernelmPjS_,@function
        .size           _Z12UpdateKernelmPjS_,(.L_x_67 - _Z12UpdateKernelmPjS_)
        .other          _Z12UpdateKernelmPjS_,@"STO_CUDA_ENTRY STV_DEFAULT"
_Z12UpdateKernelmPjS_:
.text._Z12UpdateKernelmPjS_:
        /* <DEDUP_REMOVED lines=38> */
.L_x_42:
[----:B------:R-:W0:Y:S01]  /*0260*/  LDC.64 R6, c[0x4][RZ] ;  /* 0x01000000ff067b82 */ /* 0x000e220000000a00 */
[----:B------:R-:W-:-:S05]  /*0270*/  IMAD R5, R0, 0x3, RZ ;  /* 0x0000000300057824 */ /* 0x000fca00078e02ff */
[----:B------:R-:W-:Y:S04]  /*0280*/  STG.E desc[UR4][R2.64], R5 ;  /* 0x0000000502007986 */ /* 0x000fe8000c101904 */
[----:B0-----:R-:W-:Y:S01]  /*0290*/  STG.E desc[UR4][R6.64], RZ ;  /* 0x000000ff06007986 */ /* 0x001fe2000c101904 */
[----:B------:R-:W-:Y:S05]  /*02a0*/  EXIT ;  /* 0x000000000000794d */ /* 0x000fea0003800000 */
.L_x_41:
        /* <DEDUP_REMOVED lines=8> */
[----:B------:R-:W0:Y:S01]  /*0330*/  LDC.64 R6, c[0x4][RZ] ;  /* 0x01000000ff067b82 */ /* 0x000e220000000a00 */
[----:B------:R-:W-:-:S04]  /*0340*/  IMAD.MOV.U32 R5, RZ, RZ, 0x3 ;  /* 0x00000003ff057424 */ /* 0x000fc800078e00ff */
[----:B------:R-:W-:-:S05]  /*0350*/  IMAD R5, R0, R5, 0x1 ;  /* 0x0000000100057424 */ /* 0x000fca00078e0205 */
[----:B------:R-:W-:Y:S04]  /*0360*/  STG.E desc[UR4][R2.64], R5 ;  /* 0x0000000502007986 */ /* 0x000fe8000c101904 */
[----:B0-----:R-:W-:Y:S01]  /*0370*/  STG.E desc[UR4][R6.64], RZ ;  /* 0x000000ff06007986 */ /* 0x001fe2000c101904 */
[----:B------:R-:W-:Y:S05]  /*0380*/  EXIT ;  /* 0x000000000000794d */ /* 0x000fea0003800000 */
.L_x_43:
[----:B------:R-:W0:Y:S01]  /*0390*/  LDC.64 R6, c[0x4][RZ] ;  /* 0x01000000ff067b82 */ /* 0x000e220000000a00 */
[----:B------:R-:W-:-:S04]  /*03a0*/  IMAD.MOV.U32 R5, RZ, RZ, 0x3 ;  /* 0x00000003ff057424 */ /* 0x000fc800078e00ff */
[----:B------:R-:W-:-:S05]  /*03b0*/  IMAD R5, R0, R5, 0x2 ;  /* 0x0000000200057424 */ /* 0x000fca00078e0205 */
[----:B------:R-:W-:Y:S04]  /*03c0*/  STG.E desc[UR4][R2.64], R5 ;  /* 0x0000000502007986 */ /* 0x000fe8000c101904 */
[----:B0-----:R-:W-:Y:S01]  /*03d0*/  STG.E desc[UR4][R6.64], RZ ;  /* 0x000000ff06007986 */ /* 0x001fe2000c101904 */
[----:B------:R-:W-:Y:S05]  /*03e0*/  EXIT ;  /* 0x000000000000794d */ /* 0x000fea0003800000 */
.L_x_44:
        /* <DEDUP_REMOVED lines=9> */
.L_x_67:


//--------------------- .text._Z17PIVOTS_SEL_Kernelm --------------------------
	.section	.text._Z17PIVOTS_SEL_Kernelm,"ax",@progbits
	.align	128
        .global         _Z17PIVOTS_SEL_Kernelm
        .type           _Z17PIVOTS_SEL_Kernelm,@function
        .size           _Z17PIVOTS_SEL_Kernelm,(.L_x_68 - _Z17PIVOTS_SEL_Kernelm)
        .other          _Z17PIVOTS_SEL_Kernelm,@"STO_CUDA_ENTRY STV_DEFAULT"
_Z17PIVOTS_SEL_Kernelm:
.text._Z17PIVOTS_SEL_Kernelm:
        /* <DEDUP_REMOVED lines=13> */
[----:B------:R-:W-:-:S06]  /*00d0*/  LEA.HI.X R5, R7, R3, R0, 0x2, P0 ;  /* 0x0000000307057211 */ /* 0x000fcc00000f1400 */
[----:B------:R-:W2:Y:S02]  /*00e0*/  LDG.E R5, desc[UR4][R4.64] ;  /* 0x0000000404057981 */ /* 0x000ea4000c1e1900 */
[----:B--2---:R-:W-:-:S13]  /*00f0*/  ISETP.NE.AND P0, PT, R5, -0x1, PT ;  /* 0xffffffff0500780c */ /* 0x004fda0003f05270 */
[----:B------:R-:W-:Y:S05]  /*0100*/  @!P0 EXIT ;  /* 0x000000000000894d */ /* 0x000fea0003800000 */
[----:B------:R-:W0:Y:S02]  /*0110*/  LDC.64 R2, c[0x4][0x18] ;  /* 0x01000600ff027b82 */ /* 0x000e240000000a00 */
[----:B0-----:R-:W2:Y:S02]  /*0120*/  LDG.E.64 R2, desc[UR4][R2.64] ;  /* 0x0000000402027981 */ /* 0x001ea4000c1e1b00 */
[----:B--2---:R-:W-:-:S05]  /*0130*/  IMAD.WIDE.U32 R4, R5, 0x4, R2 ;  /* 0x0000000405047825 */ /* 0x004fca00078e0002 */
[----:B------:R-:W-:Y:S01]  /*0140*/  STG.E desc[UR4][R4.64], R7 ;  /* 0x0000000704007986 */ /* 0x000fe2000c101904 */
[----:B------:R-:W-:Y:S05]  /*0150*/  EXIT ;  /* 0x000000000000794d */ /* 0x000fea0003800000 */
.L_x_45:
        /* <DEDUP_REMOVED lines=10> */
.L_x_68:


//--------------------- .text._Z10TRIMKernelmPjS_S_S_ --------------------------
	.section	.text._Z10TRIMKernelmPjS_S_S_,"ax",@progbits
	.align	128
        .global         _Z10TRIMKernelmPjS_S_S_
        .type           _Z10TRIMKernelmPjS_S_S_,@function
        .size           _Z10TRIMKernelmPjS_S_S_,(.L_x_69 - _Z10TRIMKernelmPjS_S_S_)
        .other          _Z10TRIMKernelmPjS_S_S_,@"STO_CUDA_ENTRY STV_DEFAULT"
_Z10TRIMKernelmPjS_S_S_:
.text._Z10TRIMKernelmPjS_S_S_:
        /* <DEDUP_REMOVED lines=22> */
[----:B------:R-:W2:Y:S04]  /*0160*/  LDG.E R6, desc[UR4][R10.64] ;  /* 0x000000040a067981 */ /* 0x000ea8000c1e1900 */
[----:B------:R-:W2:Y:S01]  /*0170*/  LDG.E R17, desc[UR4][R10.64+0x4] ;  /* 0x000004040a117981 */ /* 0x000ea2000c1e1900 */
[----:B------:R-:W-:Y:S01]  /*0180*/  BSSY.RECONVERGENT B0, `(.L_x_46) ;  /* 0x0000026000007945 */ /* 0x000fe20003800200 */
[----:B--2---:R-:W-:-:S13]  /*0190*/  ISETP.GE.U32.AND P0, PT, R6, R17, PT ;  /* 0x000000110600720c */ /* 0x004fda0003f06070 */
[----:B------:R-:W-:Y:S05]  /*01a0*/  @P0 BRA `(.L_x_47) ;  /* 0x00000000008c0947 */ /* 0x000fea0003800000 */
[----:B------:R-:W0:Y:S08]  /*01b0*/  LDC.64 R10, c[0x0][0x390] ;  /* 0x0000e400ff0a7b82 */ /* 0x000e300000000a00 */
[----:B------:R-:W1:Y:S01]  /*01c0*/  LDC.64 R14, c[0x0][0x390] ;  /* 0x0000e400ff0e7b82 */ /* 0x000e620000000a00 */
[----:B0-----:R-:W-:-:S06]  /*01d0*/  IMAD.WIDE.U32 R10, R6, 0x4, R10 ;  /* 0x00000004060a7825 */ /* 0x001fcc00078e000a */
[----:B------:R-:W2:Y:S02]  /*01e0*/  LDG.E R11, desc[UR4][R10.64] ;  /* 0x000000040a0b7981 */ /* 0x000ea4000c1e1900 */
[----:B--2---:R-:W-:-:S06]  /*01f0*/  IMAD.WIDE.U32 R12, R11, 0x4, R4 ;  /* 0x000000040b0c7825 */ /* 0x004fcc00078e0004 */
[----:B------:R-:W2:Y:S02]  /*0200*/  LDG.E R13, desc[UR4][R12.64] ;  /* 0x000000040c0d7981 */ /* 0x000ea4000c1e1900 */
[----:B--2---:R-:W-:-:S13]  /*0210*/  ISETP.NE.AND P0, PT, R13, R0, PT ;  /* 0x000000000d00720c */ /* 0x004fda0003f05270 */
[----:B-1----:R-:W-:Y:S05]  /*0220*/  @!P0 BRA `(.L_x_48) ;  /* 0x0000000000248947 */ /* 0x002fea0003800000 */
.L_x_49:
[----:B------:R-:W-:-:S05]  /*0230*/  VIADD R6, R6, 0x1 ;  /* 0x0000000106067836 */ /* 0x000fca0000000000 */
[----:B------:R-:W-:-:S13]  /*0240*/  ISETP.GE.U32.AND P0, PT, R6, R17, PT ;  /* 0x000000110600720c */ /* 0x000fda0003f06070 */
[----:B------:R-:W-:Y:S05]  /*0250*/  @P0 BRA `(.L_x_47) ;  /* 0x0000000000600947 */ /* 0x000fea0003800000 */
[----:B------:R-:W-:-:S05]  /*0260*/  IMAD.WIDE.U32 R12, R6, 0x4, R14 ;  /* 0x00000004060c7825 */ /* 0x000fca00078e000e */
[----:B------:R-:W2:Y:S02]  /*0270*/  LDG.E R11, desc[UR4][R12.64] ;  /* 0x000000040c0b7981 */ /* 0x000ea4000c1e1900 */
[----:B--2---:R-:W-:-:S06]  /*0280*/  IMAD.WIDE.U32 R10, R11, 0x4, R4 ;  /* 0x000000040b0a7825 */ /* 0x004fcc00078e0004 */
[----:B------:R-:W2:Y:S02]  /*0290*/  LDG.E R11, desc[UR4][R10.64] ;  /* 0x000000040a0b7981 */ /* 0x000ea4000c1e1900 */
[----:B--2---:R-:W-:-:S13]  /*02a0*/  ISETP.NE.AND P0, PT, R11, R0, PT ;  /* 0x000000000b00720c */ /* 0x004fda0003f05270 */
[----:B------:R-:W-:Y:S05]  /*02b0*/  @P0 BRA `(.L_x_49) ;  /* 0xfffffffc00dc0947 */ /* 0x000fea000383ffff */
.L_x_48:
[----:B------:R-:W0:Y:S02]  /*02c0*/  LDCU.64 UR6, c[0x0][0x398] ;  /* 0x00007300ff0677ac */ /* 0x000e240008000a00 */
[----:B0-----:R-:W-:-:S04]  /*02d0*/  IADD3 R6, P0, PT, R9, UR6, RZ ;  /* 0x0000000609067c10 */ /* 0x001fc8000ff1e0ff */
[----:B------:R-:W-:-:S05]  /*02e0*/  IADD3.X R7, PT, PT, R7, UR7, RZ, P0, !PT ;  /* 0x0000000707077c10 */ /* 0x000fca00087fe4ff */
[----:B------:R-:W2:Y:S04]  /*02f0*/  LDG.E R8, desc[UR4][R6.64] ;  /* 0x0000000406087981 */ /* 0x000ea8000c1e1900 */
[----:B------:R-:W2:Y:S02]  /*0300*/  LDG.E R13, desc[UR4][R6.64+0x4] ;  /* 0x00000404060d7981 */ /* 0x000ea4000c1e1900 */
[----:B--2---:R-:W-:-:S13]  /*0310*/  ISETP.GE.U32.AND P0, PT, R8, R13, PT ;  /* 0x0000000d0800720c */ /* 0x004fda0003f06070 */
[----:B------:R-:W-:Y:S05]  /*0320*/  @P0 BRA `(.L_x_47) ;  /* 0x00000000002c0947 */ /* 0x000fea0003800000 */
[----:B------:R-:W0:Y:S01]  /*0330*/  LDC.64 R10, c[0x0][0x3a0] ;  /* 0x0000e800ff0a7b82 */ /* 0x000e220000000a00 */
[----:B------:R-:W-:-:S07]  /*0340*/  IMAD.MOV.U32 R12, RZ, RZ, R8 ;  /* 0x000000ffff0c7224 */ /* 0x000fce00078e0008 */
.L_x_50:
[----:B0-----:R-:W-:-:S06]  /*0350*/  IMAD.WIDE.U32 R6, R12, 0x4, R10 ;  /* 0x000000040c067825 */ /* 0x001fcc00078e000a */
[----:B------:R-:W2:Y:S02]  /*0360*/  LDG.E R7, desc[UR4][R6.64] ;  /* 0x0000000406077981 */ /* 0x000ea4000c1e1900 */
[----:B--2---:R-:W-:-:S06]  /*0370*/  IMAD.WIDE.U32 R8, R7, 0x4, R4 ;  /* 0x0000000407087825 */ /* 0x004fcc00078e0004 */
[----:B------:R-:W2:Y:S02]  /*0380*/  LDG.E R9, desc[UR4][R8.64] ;  /* 0x0000000408097981 */ /* 0x000ea4000c1e1900 */
[----:B--2---:R-:W-:-:S13]  /*0390*/  ISETP.NE.AND P0, PT, R9, R0, PT ;  /* 0x000000000900720c */ /* 0x004fda0003f05270 */
[----:B------:R-:W-:Y:S05]  /*03a0*/  @!P0 EXIT ;  /* 0x000000000000894d */ /* 0x000fea0003800000 */
[----:B------:R-:W-:-:S05]  /*03b0*/  VIADD R12, R12, 0x1 ;  /* 0x000000010c0c7836 */ /* 0x000fca0000000000 */
[----:B------:R-:W-:-:S13]  /*03c0*/  ISETP.GE.U32.AND P0, PT, R12, R13, PT ;  /* 0x0000000d0c00720c */ /* 0x000fda0003f06070 */
[----:B------:R-:W-:Y:S05]  /*03d0*/  @!P0 BRA `(.L_x_50) ;  /* 0xfffffffc00dc8947 */ /* 0x000fea000383ffff */
.L_x_47:
[----:B------:R-:W-:Y:S05]  /*03e0*/  BSYNC.RECONVERGENT B0 ;  /* 0x0000000000007941 */ /* 0x000fea0003800200 */
.L_x_46:
[----:B------:R-:W0:Y:S01]  /*03f0*/  LDC.64 R6, c[0x4][RZ] ;  /* 0x01000000ff067b82 */ /* 0x000e220000000a00 */
[----:B------:R-:W-:-:S05]  /*0400*/  IMAD.MOV.U32 R5, RZ, RZ, -0x1 ;  /* 0xffffffffff057424 */ /* 0x000fca00078e00ff */
[----:B------:R-:W-:Y:S04]  /*0410*/  STG.E desc[UR4][R2.64], R5 ;  /* 0x0000000502007986 */ /* 0x000fe8000c101904 */
[----:B0-----:R-:W-:Y:S01]  /*0420*/  STG.E desc[UR4][R6.64], RZ ;  /* 0x000000ff06007986 */ /* 0x001fe2000c101904 */
[----:B------:R-:W-:Y:S05]  /*0430*/  EXIT ;  /* 0x000000000000794d */ /* 0x000fea0003800000 */
.L_x_51:
        /* <DEDUP_REMOVED lines=12> */
.L_x_69:


//--------------------- .text._Z10BFSKernel2mPjS_S_ --------------------------
	.section	.text._Z10BFSKernel2mPjS_S_,"ax",@progbits
	.align	128
        .global         _Z10BFSKernel2mPjS_S_
        .type           _Z10BFSKernel2mPjS_S_,@function
        .size           _Z10BFSKernel2mPjS_S_,(.L_x_70 - _Z10BFSKernel2mPjS_S_)
        .other          _Z10BFSKernel2mPjS_S_,@"STO_CUDA_ENTRY STV_DEFAULT"
_Z10BFSKernel2mPjS_S_:
.text._Z10BFSKernel2mPjS_S_:
        /* <DEDUP_REMOVED lines=9> */
[----:B------:R-:W0:Y:S01]  /*0090*/  LDCU.64 UR6, c[0x0][0x398] ;  /* 0x00007300ff0677ac */ /* 0x000e220008000a00 */
[C---:B------:R-:W-:Y:S01]  /*00a0*/  IMAD.SHL.U32 R4, R0.reuse, 0x4, RZ ;  /* 0x0000000400047824 */ /* 0x040fe200078e00ff */
[----:B------:R-:W-:Y:S01]  /*00b0*/  SHF.L.U64.HI R0, R0, 0x2, R3 ;  /* 0x0000000200007819 */ /* 0x000fe20000010203 */
[----:B------:R-:W1:Y:S03]  /*00c0*/  LDCU.64 UR4, c[0x0][0x358] ;  /* 0x00006b00ff0477ac */ /* 0x000e660008000a00 */
[----:B0-----:R-:W-:-:S04]  /*00d0*/  IADD3 R8, P0, PT, R4, UR6, RZ ;  /* 0x0000000604087c10 */ /* 0x001fc8000ff1e0ff */
[----:B------:R-:W-:-:S05]  /*00e0*/  IADD3.X R9, PT, PT, R0, UR7, RZ, P0, !PT ;  /* 0x0000000700097c10 */ /* 0x000fca00087fe4ff */
[----:B-1----:R-:W2:Y:S02]  /*00f0*/  LDG.E R2, desc[UR4][R8.64] ;  /* 0x0000000408027981 */ /* 0x002ea4000c1e1900 */
[----:B--2---:R-:W-:-:S13]  /*0100*/  ISETP.NE.AND P0, PT, R2, RZ, PT ;  /* 0x000000ff0200720c */ /* 0x004fda0003f05270 */
[----:B------:R-:W-:Y:S05]  /*0110*/  @!P0 EXIT ;  /* 0x000000000000894d */ /* 0x000fea0003800000 */
[----:B------:R-:W0:Y:S01]  /*0120*/  LDCU.64 UR6, c[0x0][0x388] ;  /* 0x00007100ff0677ac */ /* 0x000e220008000a00 */
[----:B------:R-:W1:Y:S01]  /*0130*/  LDC.64 R10, c[0x4][RZ] ;  /* 0x01000000ff0a7b82 */ /* 0x000e620000000a00 */
[----:B------:R-:W-:Y:S01]  /*0140*/  IMAD.MOV.U32 R7, RZ, RZ, 0x1 ;  /* 0x00000001ff077424 */ /* 0x000fe200078e00ff */
[----:B------:R-:W2:Y:S01]  /*0150*/  LDCU.64 UR8, c[0x0][0x390] ;  /* 0x00007200ff0877ac */ /* 0x000ea20008000a00 */
[C---:B0-----:R-:W-:Y:S02]  /*0160*/  IADD3 R2, P0, PT, R4.reuse, UR6, RZ ;  /* 0x0000000604027c10 */ /* 0x041fe4000ff1e0ff */
[----:B--2---:R-:W-:Y:S02]  /*0170*/  IADD3 R4, P1, PT, R4, UR8, RZ ;  /* 0x0000000804047c10 */ /* 0x004fe4000ff3e0ff */
[C---:B------:R-:W-:Y:S02]  /*0180*/  IADD3.X R3, PT, PT, R0.reuse, UR7, RZ, P0, !PT ;  /* 0x0000000700037c10 */ /* 0x040fe400087fe4ff */
[----:B------:R-:W-:-:S03]  /*0190*/  IADD3.X R5, PT, PT, R0, UR9, RZ, P1, !PT ;  /* 0x0000000900057c10 */ /* 0x000fc60008ffe4ff */
[----:B------:R-:W-:Y:S04]  /*01a0*/  STG.E desc[UR4][R2.64], R7 ;  /* 0x0000000702007986 */ /* 0x000fe8000c101904 */
[----:B------:R-:W-:Y:S04]  /*01b0*/  STG.E desc[UR4][R4.64], R7 ;  /* 0x0000000704007986 */ /* 0x000fe8000c101904 */
[----:B------:R-:W-:Y:S04]  /*01c0*/  STG.E desc[UR4][R8.64], RZ ;  /* 0x000000ff08007986 */ /* 0x000fe8000c101904 */
[----:B-1----:R-:W-:Y:S01]  /*01d0*/  STG.E desc[UR4][R10.64], RZ ;  /* 0x000000ff0a007986 */ /* 0x002fe2000c101904 */
[----:B------:R-:W-:Y:S05]  /*01e0*/  EXIT ;  /* 0x000000000000794d */ /* 0x000fea0003800000 */
.L_x_52:
        /* <DEDUP_REMOVED lines=9> */
.L_x_70:


//--------------------- .text._Z10BFSKernel1mPjS_S_S_S_S_ --------------------------
	.section	.text._Z10BFSKernel1mPjS_S_S_S_S_,"ax",@progbits
	.align	128
        .global         _Z10BFSKernel1mPjS_S_S_S_S_
        .type           _Z10BFSKernel1mPjS_S_S_S_S_,@function
        .size           _Z10BFSKernel1mPjS_S_S_S_S_,(.L_x_71 - _Z10BFSKernel1mPjS_S_S_S_S_)
        .other          _Z10BFSKernel1mPjS_S_S_S_S_,@"STO_CUDA_ENTRY STV_DEFAULT"
_Z10BFSKernel1mPjS_S_S_S_S_:
.text._Z10BFSKernel1mPjS_S_S_S_S_:
[----:B------:R-:W-:Y:S08]  /*0000*/  LDC R1, c[0x0][0x37c] ;  /* 0x0000df00ff017b82 */ /* 0x000ff00000000800 */
[----:B------:R-:W0:Y:S01]  /*0010*/  LDC.64 R2, c[0x4][0x8] ;  /* 0x01000200ff027b82 */ /* 0x000e220000000a00 */
[----:B------:R-:W0:Y:S02]  /*0020*/  LDCU.64 UR4, c[0x0][0x358] ;  /* 0x00006b00ff0477ac */ /* 0x000e240008000a00 */
[----:B0-----:R-:W2:Y:S01]  /*0030*/  LDG.E R2, desc[UR4][R2.64] ;  /* 0x0000000402027981 */ /* 0x001ea2000c1e1900 */
[----:B------:R-:W0:Y:S01]  /*0040*/  S2R R7, SR_CTAID.X ;  /* 0x0000000000077919 */ /* 0x000e220000002500 */
[----:B------:R-:W0:Y:S02]  /*0050*/  S2R R0, SR_TID.X ;  /* 0x0000000000007919 */ /* 0x000e240000002100 */
[----:B0-----:R-:W-:-:S04]  /*0060*/  LEA R7, R7, R0, 0x8 ;  /* 0x0000000007077211 */ /* 0x001fc800078e40ff */
[----:B--2---:R-:W-:-:S13]  /*0070*/  ISETP.GE.U32.AND P0, PT, R7, R2, PT ;  /* 0x000000020700720c */ /* 0x004fda0003f06070 */
[----:B------:R-:W-:Y:S05]  /*0080*/  @P0 EXIT ;  /* 0x000000000000094d */ /* 0x000fea0003800000 */
[----:B------:R-:W0:Y:S08]  /*0090*/  LDC.64 R4, c[0x0][0x388] ;  /* 0x0000e200ff047b82 */ /* 0x000e300000000a00 */
[----:B------:R-:W1:Y:S01]  /*00a0*/  LDC.64 R2, c[0x0][0x390] ;  /* 0x0000e400ff027b82 */ /* 0x000e620000000a00 */
[----:B0-----:R-:W-:-:S07]  /*00b0*/  IMAD.WIDE.U32 R4, R7, 0x4, R4 ;  /* 0x0000000407047825 */ /* 0x001fce00078e0004 */
[----:B------:R-:W0:Y:S01]  /*00c0*/  LDC.64 R6, c[0x0][0x3a0] ;  /* 0x0000e800ff067b82 */ /* 0x000e220000000a00 */
[----:B------:R-:W2:Y:S02]  /*00d0*/  LDG.E R0, desc[UR4][R4.64] ;  /* 0x0000000404007981 */ /* 0x000ea4000c1e1900 */
[C---:B--2---:R-:W-:Y:S01]  /*00e0*/  IADD3 R11, PT, PT, R0.reuse, 0x1, RZ ;  /* 0x00000001000b7810 */ /* 0x044fe20007ffe0ff */
[----:B0-----:R-:W-:-:S04]  /*00f0*/  IMAD.WIDE.U32 R6, R0, 0x4, R6 ;  /* 0x0000000400067825 */ /* 0x001fc800078e0006 */
[--C-:B-1----:R-:W-:Y:S01]  /*0100*/  IMAD.WIDE.U32 R8, R0, 0x4, R2.reuse ;  /* 0x0000000400087825 */ /* 0x102fe200078e0002 */
[----:B------:R0:W-:Y:S03]  /*0110*/  STG.E desc[UR4][R6.64], RZ ;  /* 0x000000ff06007986 */ /* 0x0001e6000c101904 */
[----:B------:R-:W-:Y:S01]  /*0120*/  IMAD.WIDE.U32 R2, R11, 0x4, R2 ;  /* 0x000000040b027825 */ /* 0x000fe200078e0002 */
[----:B------:R-:W2:Y:S04]  /*0130*/  LDG.E R13, desc[UR4][R8.64] ;  /* 0x00000004080d7981 */ /* 0x000ea8000c1e1900 */
[----:B------:R-:W2:Y:S02]  /*0140*/  LDG.E R12, desc[UR4][R2.64] ;  /* 0x00000004020c7981 */ /* 0x000ea4000c1e1900 */
[----:B--2---:R-:W-:-:S13]  /*0150*/  ISETP.GE.U32.AND P0, PT, R13, R12, PT ;  /* 0x0000000c0d00720c */ /* 0x004fda0003f06070 */
[----:B0-----:R-:W-:Y:S05]  /*0160*/  @P0 EXIT ;  /* 0x000000000000094d */ /* 0x001fea0003800000 */
[----:B------:R-:W0:Y:S08]  /*0170*/  LDC.64 R10, c[0x4][0x10] ;  /* 0x01000400ff0a7b82 */ /* 0x000e300000000a00 */
[----:B------:R-:W1:Y:S08]  /*0180*/  LDC.64 R4, c[0x0][0x398] ;  /* 0x0000e600ff047b82 */ /* 0x000e700000000a00 */
[----:B------:R-:W2:Y:S01]  /*0190*/  LDC.64 R6, c[0x0][0x3a8] ;  /* 0x0000ea00ff067b82 */ /* 0x000ea20000000a00 */
[----:B0-----:R-:W5:Y:S07]  /*01a0*/  LDG.E.64 R10, desc[UR4][R10.64] ;  /* 0x000000040a0a7981 */ /* 0x001f6e000c1e1b00 */
[----:B------:R-:W0:Y:S02]  /*01b0*/  LDC.64 R8, c[0x0][0x3b0] ;  /* 0x0000ec00ff087b82 */ /* 0x000e240000000a00 */
.L_x_55:
[----:B-1----:R-:W-:-:S05]  /*01c0*/  IMAD.WIDE.U32 R14, R13, 0x4, R4 ;  /* 0x000000040d0e7825 */ /* 0x002fca00078e0004 */
[----:B------:R-:W3:Y:S01]  /*01d0*/  LDG.E R21, desc[UR4][R14.64] ;  /* 0x000000040e157981 */ /* 0x000ee2000c1e1900 */
[----:B-----5:R-:W-:-:S06]  /*01e0*/  IMAD.WIDE.U32 R16, R0, 0x4, R10 ;  /* 0x0000000400107825 */ /* 0x020fcc00078e000a */
[----:B------:R-:W4:Y:S01]  /*01f0*/  LDG.E R16, desc[UR4][R16.64] ;  /* 0x0000000410107981 */ /* 0x000f22000c1e1900 */
[----:B---3--:R-:W-:-:S06]  /*0200*/  IMAD.WIDE.U32 R18, R21, 0x4, R10 ;  /* 0x0000000415127825 */ /* 0x008fcc00078e000a */
[----:B------:R-:W4:Y:S01]  /*0210*/  LDG.E R19, desc[UR4][R18.64] ;  /* 0x0000000412137981 */ /* 0x000f22000c1e1900 */
[----:B------:R-:W-:Y:S01]  /*0220*/  BSSY.RECONVERGENT B0, `(.L_x_53) ;  /* 0x000000e000007945 */ /* 0x000fe20003800200 */
[----:B------:R-:W-:Y:S02]  /*0230*/  IADD3 R13, PT, PT, R13, 0x1, RZ ;  /* 0x000000010d0d7810 */ /* 0x000fe40007ffe0ff */
[----:B----4-:R-:W-:-:S13]  /*0240*/  ISETP.NE.AND P0, PT, R16, R19, PT ;  /* 0x000000131000720c */ /* 0x010fda0003f05270 */
[----:B------:R-:W-:Y:S05]  /*0250*/  @P0 BRA `(.L_x_54) ;  /* 0x0000000000280947 */ /* 0x000fea0003800000 */
[----:B--2---:R-:W-:-:S06]  /*0260*/  IMAD.WIDE.U32 R14, R21, 0x4, R6 ;  /* 0x00000004150e7825 */ /* 0x004fcc00078e0006 */
[----:B------:R-:W2:Y:S02]  /*0270*/  LDG.E R14, desc[UR4][R14.64] ;  /* 0x000000040e0e7981 */ /* 0x000ea4000c1e1900 */
[----:B--2---:R-:W-:-:S13]  /*0280*/  ISETP.NE.AND P0, PT, R14, RZ, PT ;  /* 0x000000ff0e00720c */ /* 0x004fda0003f05270 */
[----:B------:R-:W-:Y:S05]  /*0290*/  @P0 BRA `(.L_x_54) ;  /* 0x0000000000180947 */ /* 0x000fea0003800000 */
[----:B------:R-:W1:Y:S01]  /*02a0*/  LDC.64 R10, c[0x4][0x10] ;  /* 0x01000400ff0a7b82 */ /* 0x000e620000000a00 */
[----:B------:R-:W-:Y:S02]  /*02b0*/  HFMA2 R17, -RZ, RZ, 0, 5.9604644775390625e-08 ;  /* 0x00000001ff117431 */ /* 0x000fe400000001ff */
[----:B0-----:R-:W-:-:S05]  /*02c0*/  IMAD.WIDE.U32 R14, R21, 0x4, R8 ;  /* 0x00000004150e7825 */ /* 0x001fca00078e0008 */
[----:B------:R3:W-:Y:S04]  /*02d0*/  STG.E desc[UR4][R14.64], R17 ;  /* 0x000000110e007986 */ /* 0x0007e8000c101904 */
[----:B------:R3:W5:Y:S04]  /*02e0*/  LDG.E R12, desc[UR4][R2.64] ;  /* 0x00000004020c7981 */ /* 0x000768000c1e1900 */
[----:B-1-3--:R-:W5:Y:S02]  /*02f0*/  LDG.E.64 R10, desc[UR4][R10.64] ;  /* 0x000000040a0a7981 */ /* 0x00af64000c1e1b00 */
.L_x_54:
[----:B------:R-:W-:Y:S05]  /*0300*/  BSYNC.RECONVERGENT B0 ;  /* 0x0000000000007941 */ /* 0x000fea0003800200 */
.L_x_53:
[----:B-----5:R-:W-:-:S13]  /*0310*/  ISETP.GE.U32.AND P0, PT, R13, R12, PT ;  /* 0x0000000c0d00720c */ /* 0x020fda0003f06070 */
[----:B------:R-:W-:Y:S05]  /*0320*/  @!P0 BRA `(.L_x_55) ;  /* 0xfffffffc00a48947 */ /* 0x000fea000383ffff */
[----:B------:R-:W-:Y:S05]  /*0330*/  EXIT ;  /* 0x000000000000794d */ /* 0x000fea0003800000 */
.L_x_56:
        /* <DEDUP_REMOVED lines=12> */
.L_x_71:


//--------------------- .nv.shared._Z10uniformAddPjS_iii --------------------------
	.section	.nv.shared._Z10uniformAddPjS_iii,"aw",@nobits
	.sectionflags	@""
	.align	16
.nv.shared._Z10uniformAddPjS_iii:
	.zero		1040


//--------------------- .nv.shared.reserved.0     --------------------------
	.section	.nv.shared.reserved.0,"aw",@nobits
	.weak		__nv_reservedSMEM_offset_0_alias
	.size		__nv_reservedSMEM_offset_0_alias, 0, 64
	.other		__nv_reservedSMEM_offset_0_alias,@"STO_CUDA_RESERVED_SHARED STV_DEFAULT"
__nv_reservedSMEM_offset_0_alias:
	.zero		0
	.zero		64


//--------------------- .nv.global                --------------------------
	.section	.nv.global,"aw",@nobits
	.align	8
.nv.global:
	.type		range,@object
	.size		range,(pivot - range)
range:
	.zero		8
	.type		pivot,@object
	.size		pivot,(Mterminate - pivot)
pivot:
	.zero		8
	.type		Mterminate,@object
	.size		Mterminate,(numActiveThreads - Mterminate)
Mterminate:
	.zero		4
	.type		numActiveThreads,@object
	.size		numActiveThreads,(.L_1 - numActiveThreads)
numActiveThreads:
	.zero		4
.L_1:


//--------------------- .nv.shared._Z7prescanILb0ELb1EEvPjPKjS0_iii --------------------------
	.section	.nv.shared._Z7prescanILb0ELb1EEvPjPKjS0_iii,"aw",@nobits
	.sectionflags	@""
	.align	16
	.zero		1024


//--------------------- .nv.shared._Z7prescanILb0ELb0EEvPjPKjS0_iii --------------------------
	.section	.nv.shared._Z7prescanILb0ELb0EEvPjPKjS0_iii,"aw",@nobits
	.sectionflags	@""
	.align	16
	.zero		1024


//--------------------- .nv.shared._Z7prescanILb1ELb1EEvPjPKjS0_iii --------------------------
	.section	.nv.shared._Z7prescanILb1ELb1EEvPjPKjS0_iii,"aw",@nobits
	.sectionflags	@""
	.align	16
	.zero		1024


//--------------------- .nv.shared._Z7prescanILb1ELb0EEvPjPKjS0_iii --------------------------
	.section	.nv.shared._Z7prescanILb1ELb0EEvPjPKjS0_iii,"aw",@nobits
	.sectionflags	@""
	.align	16
	.zero		1024


//--------------------- .nv.shared._Z11compactSIMDmPjS_m --------------------------
	.section	.nv.shared._Z11compactSIMDmPjS_m,"aw",@nobits
	.sectionflags	@""
	.align	16
	.zero		1024


//--------------------- .nv.shared._Z9ReadPivotmPj --------------------------
	.section	.nv.shared._Z9ReadPivotmPj,"aw",@nobits
	.sectionflags	@""
	.align	16
	.zero		1024


//--------------------- .nv.shared._Z9initpivotm  --------------------------
	.section	.nv.shared._Z9initpivotm,"aw",@nobits
	.sectionflags	@""
	.align	16
	.zero		1024


//--------------------- .nv.shared._Z14RenumberKernelmPj --------------------------
	.section	.nv.shared._Z14RenumberKernelmPj,"aw",@nobits
	.sectionflags	@""
	.align	16
	.zero		1024


//--------------------- .nv.shared._Z13UpdateKernel1mPjS_S_ --------------------------
	.section	.nv.shared._Z13UpdateKernel1mPjS_S_,"aw",@nobits
	.sectionflags	@""
	.align	16
	.zero		1024


//--------------------- .nv.shared._Z12UpdateKernelmPjS_ --------------------------
	.section	.nv.shared._Z12UpdateKernelmPjS_,"aw",@nobits
	.sectionflags	@""
	.align	16
	.zero		1024


//--------------------- .nv.shared._Z17PIVOTS_SEL_Kernelm --------------------------
	.section	.nv.shared._Z17PIVOTS_SEL_Kernelm,"aw",@nobits
	.sectionflags	@""
	.align	16
	.zero		1024


//--------------------- .nv.shared._Z10TRIMKernelmPjS_S_S_ --------------------------
	.section	.nv.shared._Z10TRIMKernelmPjS_S_S_,"aw",@nobits
	.sectionflags	@""
	.align	16
	.zero		1024


//--------------------- .nv.shared._Z10BFSKernel2mPjS_S_ --------------------------
	.section	.nv.shared._Z10BFSKernel2mPjS_S_,"aw",@nobits
	.sectionflags	@""
	.align	16
	.zero		1024


//--------------------- .nv.shared._Z10BFSKernel1mPjS_S_S_S_S_ --------------------------
	.section	.nv.shared._Z10BFSKernel1mPjS_S_S_S_S_,"aw",@nobits
	.sectionflags	@""
	.align	16
	.zero		1024


//--------------------- .nv.constant0._Z10uniformAddPjS_iii --------------------------
	.section	.nv.constant0._Z10uniformAddPjS_iii,"a",@progbits
	.sectionflags	@""
	.align	4
.nv.constant0._Z10uniformAddPjS_iii:
	.zero		924


//--------------------- .nv.constant0._Z7prescanILb0ELb1EEvPjPKjS0_iii --------------------------
	.section	.nv.constant0._Z7prescanILb0ELb1EEvPjPKjS0_iii,"a",@progbits
	.sectionflags	@""
	.align	4
.nv.constant0._Z7prescanILb0ELb1EEvPjPKjS0_iii:
	.zero		932


//--------------------- .nv.constant0._Z7prescanILb0ELb0EEvPjPKjS0_iii --------------------------
	.section	.nv.constant0._Z7prescanILb0ELb0EEvPjPKjS0_iii,"a",@progbits
	.sectionflags	@""
	.align	4
.nv.constant0._Z7prescanILb0ELb0EEvPjPKjS0_iii:
	.zero		932


//--------------------- .nv.constant0._Z7prescanILb1ELb1EEvPjPKjS0_iii --------------------------
	.section	.nv.constant0._Z7prescanILb1ELb1EEvPjPKjS0_iii,"a",@progbits
	.sectionflags	@""
	.align	4
.nv.constant0._Z7prescanILb1ELb1EEvPjPKjS0_iii:
	.zero		932


//--------------------- .nv.constant0._Z7prescanILb1ELb0EEvPjPKjS0_iii --------------------------
	.section	.nv.constant0._Z7prescanILb1ELb0EEvPjPKjS0_iii,"a",@progbits
	.sectionflags	@""
	.align	4
.nv.constant0._Z7prescanILb1ELb0EEvPjPKjS0_iii:
	.zero		932


//--------------------- .nv.constant0._Z11compactSIMDmPjS_m --------------------------
	.section	.nv.constant0._Z11compactSIMDmPjS_m,"a",@progbits
	.sectionflags	@""
	.align	4
.nv.constant0._Z11compactSIMDmPjS_m:
	.zero		928


//--------------------- .nv.constant0._Z9ReadPivotmPj --------------------------
	.section	.nv.constant0._Z9ReadPivotmPj,"a",@progbits
	.sectionflags	@""
	.align	4
.nv.constant0._Z9ReadPivotmPj:
	.zero		912


//--------------------- .nv.constant0._Z9initpivotm --------------------------
	.section	.nv.constant0._Z9initpivotm,"a",@progbits
	.sectionflags	@""
	.align	4
.nv.constant0._Z9initpivotm:
	.zero		904


//--------------------- .nv.constant0._Z14RenumberKernelmPj --------------------------
	.section	.nv.constant0._Z14RenumberKernelmPj,"a",@progbits
	.sectionflags	@""
	.align	4
.nv.constant0._Z14RenumberKernelmPj:
	.zero		912


//--------------------- .nv.constant0._Z13UpdateKernel1mPjS_S_ --------------------------
	.section	.nv.constant0._Z13UpdateKernel1mPjS_S_,"a",@progbits
	.sectionflags	@""
	.align	4
.nv.constant0._Z13UpdateKernel1mPjS_S_:
	.zero		928


//--------------------- .nv.constant0._Z12UpdateKernelmPjS_ --------------------------
	.section	.nv.constant0._Z12UpdateKernelmPjS_,"a",@progbits
	.sectionflags	@""
	.align	4
.nv.constant0._Z12UpdateKernelmPjS_:
	.zero		920


//--------------------- .nv.constant0._Z17PIVOTS_SEL_Kernelm --------------------------
	.section	.nv.constant0._Z17PIVOTS_SEL_Kernelm,"a",@progbits
	.sectionflags	@""
	.align	4
.nv.constant0._Z17PIVOTS_SEL_Kernelm:
	.zero		904


//--------------------- .nv.constant0._Z10TRIMKernelmPjS_S_S_ --------------------------
	.section	.nv.constant0._Z10TRIMKernelmPjS_S_S_,"a",@progbits
	.sectionflags	@""
	.align	4
.nv.constant0._Z10TRIMKernelmPjS_S_S_:
	.zero		936


//--------------------- .nv.constant0._Z10BFSKernel2mPjS_S_ --------------------------
	.section	.nv.constant0._Z10BFSKernel2mPjS_S_,"a",@progbits
	.sectionflags	@""
	.align	4
.nv.constant0._Z10BFSKernel2mPjS_S_:
	.zero		928


//--------------------- .nv.constant0._Z10BFSKernel1mPjS_S_S_S_S_ --------------------------
	.section	.nv.constant0._Z10BFSKernel1mPjS_S_S_S_S_,"a",@progbits
	.sectionflags	@""
	.align	4
.nv.constant0._Z10BFSKernel1mPjS_S_S_S_S_:
	.zero		952


//--------------------- SYMBOLS --------------------------

	.type		.nv.reservedSmem.offset0,@object
	.size		.nv.reservedSmem.offset0,0x4
	.type		.nv.reservedSmem.cap,@object
	.size		.nv.reservedSmem.cap,0x4
